//
// Generated by NVIDIA NVVM Compiler
//
// Compiler Build ID: CL-36424714
// Cuda compilation tools, release 13.0, V13.0.88
// Based on NVVM 20.0.0
//

.version 9.0
.target sm_100
.address_size 64

	// .globl	_Z10PEUcounteriPPiS0_S0_S0_S_iS_S_
.extern .func  (.param .b32 func_retval0) vprintf
(
	.param .b64 vprintf_param_0,
	.param .b64 vprintf_param_1
)
;
// _ZZ19Array_add_reductioniPiS_E11shared_data has been demoted
// _ZZ23count_chain_memory_sizeiPiS_S_S_S_S_S_E8sub_data has been demoted
.global .align 1 .b8 $str[9] = {105, 116, 101, 109, 58, 37, 100, 10};
.global .align 1 .b8 $str$1[8] = {115, 105, 100, 58, 37, 100, 10};
.global .align 1 .b8 $str$2[4] = {37, 100, 32};
.global .align 1 .b8 $str$3[2] = {10};
.global .align 1 .b8 $str$4[17] = {105, 91, 37, 100, 93, 106, 91, 37, 100, 93, 32, 61, 32, 37, 100, 32};
.global .align 1 .b8 $str$5[17] = {115, 101, 113, 117, 101, 110, 99, 101, 95, 108, 101, 110, 58, 37, 100, 10};
.global .align 1 .b8 $str$6[4] = {37, 100, 10};
.global .align 1 .b8 $str$7[35] = {105, 116, 101, 109, 91, 37, 100, 93, 115, 105, 100, 91, 37, 100, 93, 105, 110, 115, 116, 97, 110, 99, 101, 91, 37, 100, 93, 32, 61, 32, 37, 100, 32, 10};

.visible .entry _Z10PEUcounteriPPiS0_S0_S0_S_iS_S_(
	.param .u32 _Z10PEUcounteriPPiS0_S0_S0_S_iS_S__param_0,
	.param .u64 .ptr .align 1 _Z10PEUcounteriPPiS0_S0_S0_S_iS_S__param_1,
	.param .u64 .ptr .align 1 _Z10PEUcounteriPPiS0_S0_S0_S_iS_S__param_2,
	.param .u64 .ptr .align 1 _Z10PEUcounteriPPiS0_S0_S0_S_iS_S__param_3,
	.param .u64 .ptr .align 1 _Z10PEUcounteriPPiS0_S0_S0_S_iS_S__param_4,
	.param .u64 .ptr .align 1 _Z10PEUcounteriPPiS0_S0_S0_S_iS_S__param_5,
	.param .u32 _Z10PEUcounteriPPiS0_S0_S0_S_iS_S__param_6,
	.param .u64 .ptr .align 1 _Z10PEUcounteriPPiS0_S0_S0_S_iS_S__param_7,
	.param .u64 .ptr .align 1 _Z10PEUcounteriPPiS0_S0_S0_S_iS_S__param_8
)
{
	.reg .pred 	%p<3>;
	.reg .b32 	%r<12>;
	.reg .b64 	%rd<33>;

	ld.param.u32 	%r3, [_Z10PEUcounteriPPiS0_S0_S0_S_iS_S__param_0];
	ld.param.u64 	%rd1, [_Z10PEUcounteriPPiS0_S0_S0_S_iS_S__param_1];
	ld.param.u64 	%rd2, [_Z10PEUcounteriPPiS0_S0_S0_S_iS_S__param_2];
	ld.param.u64 	%rd3, [_Z10PEUcounteriPPiS0_S0_S0_S_iS_S__param_3];
	ld.param.u64 	%rd6, [_Z10PEUcounteriPPiS0_S0_S0_S_iS_S__param_5];
	ld.param.u64 	%rd4, [_Z10PEUcounteriPPiS0_S0_S0_S_iS_S__param_7];
	ld.param.u64 	%rd5, [_Z10PEUcounteriPPiS0_S0_S0_S_iS_S__param_8];
	cvta.to.global.u64 	%rd7, %rd6;
	mov.u32 	%r1, %tid.x;
	mov.u32 	%r2, %ctaid.x;
	mul.wide.u32 	%rd8, %r2, 4;
	add.s64 	%rd9, %rd7, %rd8;
	ld.global.u32 	%r4, [%rd9];
	setp.ge.u32 	%p1, %r1, %r4;
	@%p1 bra 	$L__BB0_3;
	cvta.to.global.u64 	%rd10, %rd1;
	mul.wide.u32 	%rd11, %r2, 8;
	add.s64 	%rd12, %rd10, %rd11;
	ld.global.u64 	%rd13, [%rd12];
	mul.wide.u32 	%rd14, %r1, 4;
	add.s64 	%rd15, %rd13, %rd14;
	ld.u32 	%r5, [%rd15];
	setp.ne.s32 	%p2, %r5, %r3;
	@%p2 bra 	$L__BB0_3;
	cvta.to.global.u64 	%rd16, %rd4;
	add.s64 	%rd18, %rd16, %rd8;
	cvta.to.global.u64 	%rd19, %rd2;
	add.s64 	%rd21, %rd19, %rd11;
	ld.global.u64 	%rd22, [%rd21];
	add.s64 	%rd24, %rd22, %rd14;
	ld.u32 	%r6, [%rd24];
	cvta.to.global.u64 	%rd25, %rd3;
	add.s64 	%rd26, %rd25, %rd11;
	ld.global.u64 	%rd27, [%rd26];
	add.s64 	%rd28, %rd27, %rd14;
	ld.u32 	%r7, [%rd28];
	add.s32 	%r8, %r7, %r6;
	atom.global.max.s32 	%r9, [%rd18], %r8;
	cvta.to.global.u64 	%rd29, %rd5;
	add.s64 	%rd30, %rd29, %rd8;
	ld.global.u64 	%rd31, [%rd21];
	add.s64 	%rd32, %rd31, %rd14;
	ld.u32 	%r10, [%rd32];
	atom.global.max.s32 	%r11, [%rd30], %r10;
$L__BB0_3:
	ret;

}
	// .globl	_Z10PeuCounteriiPPiS0_S0_S0_S_iS_S_S_
.visible .entry _Z10PeuCounteriiPPiS0_S0_S0_S_iS_S_S_(
	.param .u32 _Z10PeuCounteriiPPiS0_S0_S0_S_iS_S_S__param_0,
	.param .u32 _Z10PeuCounteriiPPiS0_S0_S0_S_iS_S_S__param_1,
	.param .u64 .ptr .align 1 _Z10PeuCounteriiPPiS0_S0_S0_S_iS_S_S__param_2,
	.param .u64 .ptr .align 1 _Z10PeuCounteriiPPiS0_S0_S0_S_iS_S_S__param_3,
	.param .u64 .ptr .align 1 _Z10PeuCounteriiPPiS0_S0_S0_S_iS_S_S__param_4,
	.param .u64 .ptr .align 1 _Z10PeuCounteriiPPiS0_S0_S0_S_iS_S_S__param_5,
	.param .u64 .ptr .align 1 _Z10PeuCounteriiPPiS0_S0_S0_S_iS_S_S__param_6,
	.param .u32 _Z10PeuCounteriiPPiS0_S0_S0_S_iS_S_S__param_7,
	.param .u64 .ptr .align 1 _Z10PeuCounteriiPPiS0_S0_S0_S_iS_S_S__param_8,
	.param .u64 .ptr .align 1 _Z10PeuCounteriiPPiS0_S0_S0_S_iS_S_S__param_9,
	.param .u64 .ptr .align 1 _Z10PeuCounteriiPPiS0_S0_S0_S_iS_S_S__param_10
)
{
	.reg .pred 	%p<3>;
	.reg .b32 	%r<10>;
	.reg .b64 	%rd<28>;

	ld.param.u32 	%r2, [_Z10PeuCounteriiPPiS0_S0_S0_S_iS_S_S__param_0];
	ld.param.u32 	%r3, [_Z10PeuCounteriiPPiS0_S0_S0_S_iS_S_S__param_1];
	ld.param.u64 	%rd1, [_Z10PeuCounteriiPPiS0_S0_S0_S_iS_S_S__param_2];
	ld.param.u64 	%rd2, [_Z10PeuCounteriiPPiS0_S0_S0_S_iS_S_S__param_3];
	ld.param.u64 	%rd3, [_Z10PeuCounteriiPPiS0_S0_S0_S_iS_S_S__param_4];
	ld.param.u64 	%rd5, [_Z10PeuCounteriiPPiS0_S0_S0_S_iS_S_S__param_6];
	ld.param.u64 	%rd4, [_Z10PeuCounteriiPPiS0_S0_S0_S_iS_S_S__param_8];
	cvta.to.global.u64 	%rd6, %rd5;
	mov.u32 	%r1, %tid.x;
	mul.wide.s32 	%rd7, %r3, 4;
	add.s64 	%rd8, %rd6, %rd7;
	ld.global.u32 	%r4, [%rd8];
	setp.ge.u32 	%p1, %r1, %r4;
	@%p1 bra 	$L__BB1_3;
	cvta.to.global.u64 	%rd9, %rd1;
	mul.wide.s32 	%rd10, %r3, 8;
	add.s64 	%rd11, %rd9, %rd10;
	ld.global.u64 	%rd12, [%rd11];
	mul.wide.u32 	%rd13, %r1, 4;
	add.s64 	%rd14, %rd12, %rd13;
	ld.u32 	%r5, [%rd14];
	setp.ne.s32 	%p2, %r5, %r2;
	@%p2 bra 	$L__BB1_3;
	cvta.to.global.u64 	%rd15, %rd4;
	add.s64 	%rd17, %rd15, %rd7;
	cvta.to.global.u64 	%rd18, %rd2;
	add.s64 	%rd20, %rd18, %rd10;
	ld.global.u64 	%rd21, [%rd20];
	add.s64 	%rd23, %rd21, %rd13;
	ld.u32 	%r6, [%rd23];
	cvta.to.global.u64 	%rd24, %rd3;
	add.s64 	%rd25, %rd24, %rd10;
	ld.global.u64 	%rd26, [%rd25];
	add.s64 	%rd27, %rd26, %rd13;
	ld.u32 	%r7, [%rd27];
	add.s32 	%r8, %r7, %r6;
	atom.global.max.s32 	%r9, [%rd17], %r8;
$L__BB1_3:
	ret;

}
	// .globl	_Z19Array_add_reductioniPiS_
.visible .entry _Z19Array_add_reductioniPiS_(
	.param .u32 _Z19Array_add_reductioniPiS__param_0,
	.param .u64 .ptr .align 1 _Z19Array_add_reductioniPiS__param_1,
	.param .u64 .ptr .align 1 _Z19Array_add_reductioniPiS__param_2
)
{
	.reg .pred 	%p<6>;
	.reg .b32 	%r<22>;
	.reg .b64 	%rd<9>;
	// demoted variable
	.shared .align 4 .b8 _ZZ19Array_add_reductioniPiS_E11shared_data[4096];
	ld.param.u32 	%r11, [_Z19Array_add_reductioniPiS__param_0];
	ld.param.u64 	%rd1, [_Z19Array_add_reductioniPiS__param_1];
	ld.param.u64 	%rd2, [_Z19Array_add_reductioniPiS__param_2];
	mov.u32 	%r1, %tid.x;
	mov.u32 	%r2, %ctaid.x;
	mov.u32 	%r21, %ntid.x;
	mad.lo.s32 	%r4, %r2, %r21, %r1;
	setp.ge.s32 	%p1, %r4, %r11;
	mov.b32 	%r20, 0;
	@%p1 bra 	$L__BB2_2;
	cvta.to.global.u64 	%rd3, %rd1;
	mul.wide.s32 	%rd4, %r4, 4;
	add.s64 	%rd5, %rd3, %rd4;
	ld.global.u32 	%r20, [%rd5];
$L__BB2_2:
	shl.b32 	%r12, %r1, 2;
	mov.u32 	%r13, _ZZ19Array_add_reductioniPiS_E11shared_data;
	add.s32 	%r7, %r13, %r12;
	st.shared.u32 	[%r7], %r20;
	bar.sync 	0;
	setp.lt.u32 	%p2, %r21, 2;
	@%p2 bra 	$L__BB2_6;
$L__BB2_3:
	shr.u32 	%r9, %r21, 1;
	setp.ge.u32 	%p3, %r1, %r9;
	@%p3 bra 	$L__BB2_5;
	shl.b32 	%r14, %r9, 2;
	add.s32 	%r15, %r7, %r14;
	ld.shared.u32 	%r16, [%r15];
	ld.shared.u32 	%r17, [%r7];
	add.s32 	%r18, %r17, %r16;
	st.shared.u32 	[%r7], %r18;
$L__BB2_5:
	bar.sync 	0;
	setp.gt.u32 	%p4, %r21, 3;
	mov.u32 	%r21, %r9;
	@%p4 bra 	$L__BB2_3;
$L__BB2_6:
	setp.ne.s32 	%p5, %r1, 0;
	@%p5 bra 	$L__BB2_8;
	ld.shared.u32 	%r19, [_ZZ19Array_add_reductioniPiS_E11shared_data];
	cvta.to.global.u64 	%rd6, %rd2;
	mul.wide.u32 	%rd7, %r2, 4;
	add.s64 	%rd8, %rd6, %rd7;
	st.global.u32 	[%rd8], %r19;
$L__BB2_8:
	ret;

}
	// .globl	_Z4testPPPiiS_S0_S0_
.visible .entry _Z4testPPPiiS_S0_S0_(
	.param .u64 .ptr .align 1 _Z4testPPPiiS_S0_S0__param_0,
	.param .u32 _Z4testPPPiiS_S0_S0__param_1,
	.param .u64 .ptr .align 1 _Z4testPPPiiS_S0_S0__param_2,
	.param .u64 .ptr .align 1 _Z4testPPPiiS_S0_S0__param_3,
	.param .u64 .ptr .align 1 _Z4testPPPiiS_S0_S0__param_4
)
{
	.local .align 8 .b8 	__local_depot3[8];
	.reg .b64 	%SP;
	.reg .b64 	%SPL;
	.reg .pred 	%p<7>;
	.reg .b32 	%r<28>;
	.reg .b64 	%rd<46>;

	mov.u64 	%SPL, __local_depot3;
	cvta.local.u64 	%SP, %SPL;
	ld.param.u64 	%rd11, [_Z4testPPPiiS_S0_S0__param_0];
	ld.param.u32 	%r7, [_Z4testPPPiiS_S0_S0__param_1];
	ld.param.u64 	%rd13, [_Z4testPPPiiS_S0_S0__param_3];
	ld.param.u64 	%rd14, [_Z4testPPPiiS_S0_S0__param_4];
	add.u64 	%rd15, %SP, 0;
	add.u64 	%rd1, %SPL, 0;
	setp.lt.s32 	%p1, %r7, 1;
	@%p1 bra 	$L__BB3_9;
	cvta.to.global.u64 	%rd2, %rd14;
	cvta.to.global.u64 	%rd3, %rd13;
	cvta.to.global.u64 	%rd4, %rd11;
	mov.b32 	%r25, 0;
	mov.u64 	%rd16, $str;
$L__BB3_2:
	ld.param.u64 	%rd44, [_Z4testPPPiiS_S0_S0__param_2];
	st.local.u32 	[%rd1], %r25;
	cvta.global.u64 	%rd17, %rd16;
	{ // callseq 0, 0
	.param .b64 param0;
	st.param.b64 	[param0], %rd17;
	.param .b64 param1;
	st.param.b64 	[param1], %rd15;
	.param .b32 retval0;
	call.uni (retval0), 
	vprintf, 
	(
	param0, 
	param1
	);
	ld.param.b32 	%r9, [retval0];
	} // callseq 0
	cvta.to.global.u64 	%rd19, %rd44;
	mul.wide.u32 	%rd20, %r25, 4;
	add.s64 	%rd5, %rd19, %rd20;
	ld.global.u32 	%r11, [%rd5];
	setp.lt.s32 	%p2, %r11, 1;
	@%p2 bra 	$L__BB3_8;
	mul.wide.u32 	%rd21, %r25, 8;
	add.s64 	%rd6, %rd2, %rd21;
	add.s64 	%rd7, %rd3, %rd21;
	add.s64 	%rd8, %rd4, %rd21;
	mov.b32 	%r26, 0;
$L__BB3_4:
	ld.global.u64 	%rd22, [%rd6];
	mul.wide.u32 	%rd23, %r26, 4;
	add.s64 	%rd24, %rd22, %rd23;
	ld.u32 	%r13, [%rd24];
	st.local.u32 	[%rd1], %r13;
	mov.u64 	%rd25, $str$1;
	cvta.global.u64 	%rd26, %rd25;
	add.u64 	%rd27, %SP, 0;
	{ // callseq 1, 0
	.param .b64 param0;
	st.param.b64 	[param0], %rd26;
	.param .b64 param1;
	st.param.b64 	[param1], %rd27;
	.param .b32 retval0;
	call.uni (retval0), 
	vprintf, 
	(
	param0, 
	param1
	);
	ld.param.b32 	%r14, [retval0];
	} // callseq 1
	ld.global.u64 	%rd28, [%rd7];
	add.s64 	%rd29, %rd28, %rd23;
	ld.u32 	%r16, [%rd29];
	setp.lt.s32 	%p3, %r16, 1;
	@%p3 bra 	$L__BB3_7;
	mov.b32 	%r27, 0;
	mov.b64 	%rd45, 0;
$L__BB3_6:
	ld.global.u64 	%rd31, [%rd8];
	mul.wide.u32 	%rd32, %r26, 8;
	add.s64 	%rd33, %rd31, %rd32;
	ld.u64 	%rd34, [%rd33];
	add.s64 	%rd35, %rd34, %rd45;
	ld.u32 	%r18, [%rd35];
	st.local.u32 	[%rd1], %r18;
	mov.u64 	%rd36, $str$2;
	cvta.global.u64 	%rd37, %rd36;
	add.u64 	%rd38, %SP, 0;
	{ // callseq 2, 0
	.param .b64 param0;
	st.param.b64 	[param0], %rd37;
	.param .b64 param1;
	st.param.b64 	[param1], %rd38;
	.param .b32 retval0;
	call.uni (retval0), 
	vprintf, 
	(
	param0, 
	param1
	);
	ld.param.b32 	%r19, [retval0];
	} // callseq 2
	add.s32 	%r27, %r27, 1;
	ld.global.u64 	%rd39, [%rd7];
	mul.wide.u32 	%rd40, %r26, 4;
	add.s64 	%rd41, %rd39, %rd40;
	ld.u32 	%r21, [%rd41];
	add.s64 	%rd45, %rd45, 4;
	setp.lt.s32 	%p4, %r27, %r21;
	@%p4 bra 	$L__BB3_6;
$L__BB3_7:
	mov.u64 	%rd42, $str$3;
	cvta.global.u64 	%rd43, %rd42;
	{ // callseq 3, 0
	.param .b64 param0;
	st.param.b64 	[param0], %rd43;
	.param .b64 param1;
	st.param.b64 	[param1], 0;
	.param .b32 retval0;
	call.uni (retval0), 
	vprintf, 
	(
	param0, 
	param1
	);
	ld.param.b32 	%r22, [retval0];
	} // callseq 3
	add.s32 	%r26, %r26, 1;
	ld.global.u32 	%r24, [%rd5];
	setp.lt.s32 	%p5, %r26, %r24;
	@%p5 bra 	$L__BB3_4;
$L__BB3_8:
	add.s32 	%r25, %r25, 1;
	setp.ne.s32 	%p6, %r25, %r7;
	@%p6 bra 	$L__BB3_2;
$L__BB3_9:
	ret;

}
	// .globl	_Z5test1PiS_S_S_S_S_i
.visible .entry _Z5test1PiS_S_S_S_S_i(
	.param .u64 .ptr .align 1 _Z5test1PiS_S_S_S_S_i_param_0,
	.param .u64 .ptr .align 1 _Z5test1PiS_S_S_S_S_i_param_1,
	.param .u64 .ptr .align 1 _Z5test1PiS_S_S_S_S_i_param_2,
	.param .u64 .ptr .align 1 _Z5test1PiS_S_S_S_S_i_param_3,
	.param .u64 .ptr .align 1 _Z5test1PiS_S_S_S_S_i_param_4,
	.param .u64 .ptr .align 1 _Z5test1PiS_S_S_S_S_i_param_5,
	.param .u32 _Z5test1PiS_S_S_S_S_i_param_6
)
{
	.local .align 8 .b8 	__local_depot4[16];
	.reg .b64 	%SP;
	.reg .b64 	%SPL;
	.reg .pred 	%p<5>;
	.reg .b32 	%r<26>;
	.reg .b64 	%rd<25>;

	mov.u64 	%SPL, __local_depot4;
	cvta.local.u64 	%SP, %SPL;
	ld.param.u64 	%rd8, [_Z5test1PiS_S_S_S_S_i_param_0];
	ld.param.u64 	%rd9, [_Z5test1PiS_S_S_S_S_i_param_4];
	ld.param.u64 	%rd10, [_Z5test1PiS_S_S_S_S_i_param_5];
	ld.param.u32 	%r11, [_Z5test1PiS_S_S_S_S_i_param_6];
	add.u64 	%rd11, %SP, 0;
	add.u64 	%rd1, %SPL, 0;
	setp.lt.s32 	%p1, %r11, 1;
	@%p1 bra 	$L__BB4_6;
	cvta.to.global.u64 	%rd2, %rd9;
	cvta.to.global.u64 	%rd3, %rd10;
	cvta.to.global.u64 	%rd4, %rd8;
	mov.b32 	%r22, 0;
	mov.u64 	%rd16, $str$4;
	mov.u64 	%rd19, $str$5;
$L__BB4_2:
	cvt.u64.u32 	%rd5, %r22;
	mul.wide.u32 	%rd12, %r22, 4;
	add.s64 	%rd6, %rd3, %rd12;
	ld.global.u32 	%r25, [%rd6];
	setp.lt.s32 	%p2, %r25, 1;
	@%p2 bra 	$L__BB4_5;
	shl.b64 	%rd13, %rd5, 2;
	add.s64 	%rd7, %rd2, %rd13;
	ld.global.u32 	%r23, [%rd7];
	mov.u32 	%r24, %r23;
$L__BB4_4:
	sub.s32 	%r13, %r24, %r23;
	mul.wide.s32 	%rd14, %r24, 4;
	add.s64 	%rd15, %rd4, %rd14;
	ld.global.u32 	%r14, [%rd15];
	st.local.v2.u32 	[%rd1], {%r22, %r13};
	st.local.u32 	[%rd1+8], %r14;
	cvta.global.u64 	%rd17, %rd16;
	{ // callseq 4, 0
	.param .b64 param0;
	st.param.b64 	[param0], %rd17;
	.param .b64 param1;
	st.param.b64 	[param1], %rd11;
	.param .b32 retval0;
	call.uni (retval0), 
	vprintf, 
	(
	param0, 
	param1
	);
	ld.param.b32 	%r15, [retval0];
	} // callseq 4
	add.s32 	%r24, %r24, 1;
	ld.global.u32 	%r23, [%rd7];
	ld.global.u32 	%r25, [%rd6];
	add.s32 	%r17, %r25, %r23;
	setp.lt.s32 	%p3, %r24, %r17;
	@%p3 bra 	$L__BB4_4;
$L__BB4_5:
	st.local.u32 	[%rd1], %r25;
	cvta.global.u64 	%rd20, %rd19;
	{ // callseq 5, 0
	.param .b64 param0;
	st.param.b64 	[param0], %rd20;
	.param .b64 param1;
	st.param.b64 	[param1], %rd11;
	.param .b32 retval0;
	call.uni (retval0), 
	vprintf, 
	(
	param0, 
	param1
	);
	ld.param.b32 	%r18, [retval0];
	} // callseq 5
	add.s32 	%r22, %r22, 1;
	setp.ne.s32 	%p4, %r22, %r11;
	@%p4 bra 	$L__BB4_2;
$L__BB4_6:
	st.local.u32 	[%rd1], %r11;
	mov.u64 	%rd22, $str$6;
	cvta.global.u64 	%rd23, %rd22;
	{ // callseq 6, 0
	.param .b64 param0;
	st.param.b64 	[param0], %rd23;
	.param .b64 param1;
	st.param.b64 	[param1], %rd11;
	.param .b32 retval0;
	call.uni (retval0), 
	vprintf, 
	(
	param0, 
	param1
	);
	ld.param.b32 	%r20, [retval0];
	} // callseq 6
	ret;

}
	// .globl	_Z5test2PiS_S_S_S_iS_S_S_
.visible .entry _Z5test2PiS_S_S_S_iS_S_S_(
	.param .u64 .ptr .align 1 _Z5test2PiS_S_S_S_iS_S_S__param_0,
	.param .u64 .ptr .align 1 _Z5test2PiS_S_S_S_iS_S_S__param_1,
	.param .u64 .ptr .align 1 _Z5test2PiS_S_S_S_iS_S_S__param_2,
	.param .u64 .ptr .align 1 _Z5test2PiS_S_S_S_iS_S_S__param_3,
	.param .u64 .ptr .align 1 _Z5test2PiS_S_S_S_iS_S_S__param_4,
	.param .u32 _Z5test2PiS_S_S_S_iS_S_S__param_5,
	.param .u64 .ptr .align 1 _Z5test2PiS_S_S_S_iS_S_S__param_6,
	.param .u64 .ptr .align 1 _Z5test2PiS_S_S_S_iS_S_S__param_7,
	.param .u64 .ptr .align 1 _Z5test2PiS_S_S_S_iS_S_S__param_8
)
{
	.local .align 16 .b8 	__local_depot5[16];
	.reg .b64 	%SP;
	.reg .b64 	%SPL;
	.reg .pred 	%p<7>;
	.reg .b32 	%r<40>;
	.reg .b64 	%rd<45>;

	mov.u64 	%SPL, __local_depot5;
	cvta.local.u64 	%SP, %SPL;
	ld.param.u32 	%r15, [_Z5test2PiS_S_S_S_iS_S_S__param_5];
	ld.param.u64 	%rd18, [_Z5test2PiS_S_S_S_iS_S_S__param_7];
	cvta.to.global.u64 	%rd1, %rd18;
	setp.lt.s32 	%p1, %r15, 1;
	@%p1 bra 	$L__BB5_10;
	ld.param.u64 	%rd43, [_Z5test2PiS_S_S_S_iS_S_S__param_6];
	ld.param.u64 	%rd41, [_Z5test2PiS_S_S_S_iS_S_S__param_3];
	ld.param.u64 	%rd40, [_Z5test2PiS_S_S_S_iS_S_S__param_2];
	ld.param.u64 	%rd38, [_Z5test2PiS_S_S_S_iS_S_S__param_0];
	add.u64 	%rd19, %SP, 0;
	add.u64 	%rd2, %SPL, 0;
	cvta.to.global.u64 	%rd3, %rd43;
	cvta.to.global.u64 	%rd4, %rd41;
	cvta.to.global.u64 	%rd5, %rd40;
	cvta.to.global.u64 	%rd6, %rd38;
	mov.b32 	%r33, 0;
$L__BB5_2:
	mul.wide.u32 	%rd20, %r33, 4;
	add.s64 	%rd7, %rd3, %rd20;
	ld.global.u32 	%r38, [%rd7];
	setp.lt.s32 	%p2, %r38, 1;
	@%p2 bra 	$L__BB5_9;
	ld.param.u64 	%rd44, [_Z5test2PiS_S_S_S_iS_S_S__param_8];
	ld.param.u64 	%rd42, [_Z5test2PiS_S_S_S_iS_S_S__param_4];
	ld.param.u64 	%rd39, [_Z5test2PiS_S_S_S_iS_S_S__param_1];
	cvta.to.global.u64 	%rd21, %rd44;
	add.s64 	%rd8, %rd21, %rd20;
	cvta.to.global.u64 	%rd23, %rd42;
	add.s64 	%rd9, %rd23, %rd20;
	cvta.to.global.u64 	%rd24, %rd39;
	add.s64 	%rd10, %rd24, %rd20;
	ld.global.u32 	%r39, [%rd8];
	mov.b32 	%r36, 0;
$L__BB5_4:
	add.s32 	%r18, %r39, %r36;
	mul.wide.s32 	%rd25, %r18, 4;
	add.s64 	%rd26, %rd1, %rd25;
	ld.global.u32 	%r19, [%rd26];
	setp.lt.s32 	%p3, %r19, 1;
	@%p3 bra 	$L__BB5_8;
	mov.b32 	%r37, 0;
$L__BB5_6:
	ld.global.u32 	%r21, [%rd9];
	add.s32 	%r22, %r21, %r36;
	mul.wide.s32 	%rd27, %r22, 4;
	add.s64 	%rd28, %rd4, %rd27;
	ld.global.u32 	%r23, [%rd28];
	ld.global.u32 	%r24, [%rd10];
	add.s32 	%r25, %r24, %r36;
	mul.wide.s32 	%rd29, %r25, 4;
	add.s64 	%rd30, %rd5, %rd29;
	ld.global.u32 	%r26, [%rd30];
	add.s32 	%r27, %r26, %r37;
	mul.wide.s32 	%rd31, %r27, 4;
	add.s64 	%rd32, %rd6, %rd31;
	ld.global.u32 	%r28, [%rd32];
	st.local.v4.u32 	[%rd2], {%r33, %r23, %r37, %r28};
	mov.u64 	%rd33, $str$7;
	cvta.global.u64 	%rd34, %rd33;
	{ // callseq 7, 0
	.param .b64 param0;
	st.param.b64 	[param0], %rd34;
	.param .b64 param1;
	st.param.b64 	[param1], %rd19;
	.param .b32 retval0;
	call.uni (retval0), 
	vprintf, 
	(
	param0, 
	param1
	);
	ld.param.b32 	%r29, [retval0];
	} // callseq 7
	add.s32 	%r37, %r37, 1;
	ld.global.u32 	%r39, [%rd8];
	add.s32 	%r31, %r39, %r36;
	mul.wide.s32 	%rd36, %r31, 4;
	add.s64 	%rd37, %rd1, %rd36;
	ld.global.u32 	%r32, [%rd37];
	setp.lt.s32 	%p4, %r37, %r32;
	@%p4 bra 	$L__BB5_6;
	ld.global.u32 	%r38, [%rd7];
$L__BB5_8:
	add.s32 	%r36, %r36, 1;
	setp.lt.s32 	%p5, %r36, %r38;
	@%p5 bra 	$L__BB5_4;
$L__BB5_9:
	add.s32 	%r33, %r33, 1;
	setp.ne.s32 	%p6, %r33, %r15;
	@%p6 bra 	$L__BB5_2;
$L__BB5_10:
	ret;

}
	// .globl	_Z23count_chain_memory_sizeiPiS_S_S_S_S_S_
.visible .entry _Z23count_chain_memory_sizeiPiS_S_S_S_S_S_(
	.param .u32 _Z23count_chain_memory_sizeiPiS_S_S_S_S_S__param_0,
	.param .u64 .ptr .align 1 _Z23count_chain_memory_sizeiPiS_S_S_S_S_S__param_1,
	.param .u64 .ptr .align 1 _Z23count_chain_memory_sizeiPiS_S_S_S_S_S__param_2,
	.param .u64 .ptr .align 1 _Z23count_chain_memory_sizeiPiS_S_S_S_S_S__param_3,
	.param .u64 .ptr .align 1 _Z23count_chain_memory_sizeiPiS_S_S_S_S_S__param_4,
	.param .u64 .ptr .align 1 _Z23count_chain_memory_sizeiPiS_S_S_S_S_S__param_5,
	.param .u64 .ptr .align 1 _Z23count_chain_memory_sizeiPiS_S_S_S_S_S__param_6,
	.param .u64 .ptr .align 1 _Z23count_chain_memory_sizeiPiS_S_S_S_S_S__param_7
)
{
	.reg .pred 	%p<6>;
	.reg .b32 	%r<44>;
	.reg .b64 	%rd<24>;
	// demoted variable
	.shared .align 4 .b8 _ZZ23count_chain_memory_sizeiPiS_S_S_S_S_S_E8sub_data[4096];
	ld.param.u64 	%rd9, [_Z23count_chain_memory_sizeiPiS_S_S_S_S_S__param_1];
	ld.param.u64 	%rd4, [_Z23count_chain_memory_sizeiPiS_S_S_S_S_S__param_2];
	ld.param.u64 	%rd5, [_Z23count_chain_memory_sizeiPiS_S_S_S_S_S__param_3];
	ld.param.u64 	%rd6, [_Z23count_chain_memory_sizeiPiS_S_S_S_S_S__param_4];
	ld.param.u64 	%rd7, [_Z23count_chain_memory_sizeiPiS_S_S_S_S_S__param_5];
	ld.param.u64 	%rd8, [_Z23count_chain_memory_sizeiPiS_S_S_S_S_S__param_6];
	cvta.to.global.u64 	%rd10, %rd9;
	mov.u32 	%r1, %tid.x;
	mov.u32 	%r2, %ctaid.x;
	mul.wide.u32 	%rd11, %r2, 4;
	add.s64 	%rd12, %rd10, %rd11;
	ld.global.u32 	%r3, [%rd12];
	setp.ge.s32 	%p1, %r1, %r3;
	mov.b32 	%r42, 0;
	@%p1 bra 	$L__BB6_3;
	cvta.to.global.u64 	%rd13, %rd7;
	cvta.to.global.u64 	%rd14, %rd5;
	add.s64 	%rd16, %rd13, %rd11;
	ld.global.u32 	%r4, [%rd16];
	add.s64 	%rd17, %rd14, %rd11;
	ld.global.u32 	%r5, [%rd17];
	mov.u32 	%r6, %ntid.x;
	cvta.to.global.u64 	%rd1, %rd8;
	cvta.to.global.u64 	%rd2, %rd6;
	cvta.to.global.u64 	%rd3, %rd4;
	mov.b32 	%r42, 0;
	mov.u32 	%r40, %r1;
$L__BB6_2:
	add.s32 	%r18, %r4, %r40;
	mul.wide.s32 	%rd18, %r18, 4;
	add.s64 	%rd19, %rd1, %rd18;
	ld.global.u32 	%r19, [%rd19];
	mul.wide.s32 	%rd20, %r19, 4;
	add.s64 	%rd21, %rd2, %rd20;
	ld.global.u32 	%r20, [%rd21];
	add.s32 	%r21, %r5, %r40;
	mul.wide.s32 	%rd22, %r21, 4;
	add.s64 	%rd23, %rd3, %rd22;
	ld.global.u32 	%r22, [%rd23];
	not.b32 	%r23, %r20;
	add.s32 	%r24, %r22, %r23;
	sub.s32 	%r25, %r22, %r20;
	mul.lo.s32 	%r26, %r25, %r24;
	shr.u32 	%r27, %r26, 31;
	add.s32 	%r28, %r26, %r27;
	shr.s32 	%r29, %r28, 1;
	add.s32 	%r42, %r29, %r42;
	add.s32 	%r40, %r40, %r6;
	setp.lt.s32 	%p2, %r40, %r3;
	@%p2 bra 	$L__BB6_2;
$L__BB6_3:
	shl.b32 	%r30, %r1, 2;
	mov.u32 	%r31, _ZZ23count_chain_memory_sizeiPiS_S_S_S_S_S_E8sub_data;
	add.s32 	%r32, %r31, %r30;
	st.shared.u32 	[%r32], %r42;
	bar.sync 	0;
	mov.u32 	%r12, %ntid.x;
	setp.lt.u32 	%p3, %r12, 2;
	@%p3 bra 	$L__BB6_8;
	shl.b32 	%r33, %r12, 2;
	add.s32 	%r13, %r31, %r33;
	mov.u32 	%r43, %r12;
$L__BB6_5:
	shr.u32 	%r15, %r43, 1;
	setp.ge.u32 	%p4, %r12, %r15;
	@%p4 bra 	$L__BB6_7;
	shl.b32 	%r35, %r15, 2;
	add.s32 	%r36, %r13, %r35;
	ld.shared.u32 	%r37, [%r36];
	ld.shared.u32 	%r38, [%r13];
	add.s32 	%r39, %r38, %r37;
	st.shared.u32 	[%r13], %r39;
$L__BB6_7:
	bar.sync 	0;
	setp.gt.u32 	%p5, %r43, 3;
	mov.u32 	%r43, %r15;
	@%p5 bra 	$L__BB6_5;
$L__BB6_8:
	ret;

}


// ===== COMPILED SASS (sm_100) =====

	.target	sm_100

	.elftype	@"ET_EXEC"


//--------------------- .note.nv.tkinfo           --------------------------
	.section	.note.nv.tkinfo,"",@"SHT_NOTE"
	.sectionflags	@"SHF_NOTE_NV_TKINFO"
	.tkinfo
        /*0018*/ 	.word	0x00000002
        /*0030*/ 	.string	""
        /*0030*/ 	.string	"ptxas"
        /*0030*/ 	.string	"Cuda compilation tools, release 13.0, V13.0.88"
        /*0030*/ 	.string	"Build cuda_13.0.r13.0/compiler.36424714_0"
        /*0030*/ 	.string	"-arch sm_100 -m 64 "



//--------------------- .note.nv.cuinfo           --------------------------
	.section	.note.nv.cuinfo,"",@"SHT_NOTE"
	.sectionflags	@"SHF_NOTE_NV_CUINFO"
        /*0018*/ 	.short	0x0002
        /*001a*/ 	.short	0x0064
        /*001c*/ 	.short	0x0082
	.zero		2


//--------------------- .nv.info                  --------------------------
	.section	.nv.info,"",@"SHT_CUDA_INFO"
	.align	4


	//----- nvinfo : EIATTR_REGCOUNT
	.align		4
        /*0000*/ 	.byte	0x04, 0x2f
        /*0002*/ 	.short	(.L_9 - .L_8)
	.align		4
.L_8:
        /*0004*/ 	.word	index@(_Z10PEUcounteriPPiS0_S0_S0_S_iS_S_)
        /*0008*/ 	.word	0x00000011


	//----- nvinfo : EIATTR_FRAME_SIZE
	.align		4
.L_9:
        /*000c*/ 	.byte	0x04, 0x11
        /*000e*/ 	.short	(.L_11 - .L_10)
	.align		4
.L_10:
        /*0010*/ 	.word	index@(_Z10PEUcounteriPPiS0_S0_S0_S_iS_S_)
        /*0014*/ 	.word	0x00000000


	//----- nvinfo : EIATTR_REGCOUNT
	.align		4
.L_11:
        /*0018*/ 	.byte	0x04, 0x2f
        /*001a*/ 	.short	(.L_13 - .L_12)
	.align		4
.L_12:
        /*001c*/ 	.word	index@(_Z10PeuCounteriiPPiS0_S0_S0_S_iS_S_S_)
        /*0020*/ 	.word	0x00000010


	//----- nvinfo : EIATTR_FRAME_SIZE
	.align		4
.L_13:
        /*0024*/ 	.byte	0x04, 0x11
        /*0026*/ 	.short	(.L_15 - .L_14)
	.align		4
.L_14:
        /*0028*/ 	.word	index@(_Z10PeuCounteriiPPiS0_S0_S0_S_iS_S_S_)
        /*002c*/ 	.word	0x00000000


	//----- nvinfo : EIATTR_REGCOUNT
	.align		4
.L_15:
        /*0030*/ 	.byte	0x04, 0x2f
        /*0032*/ 	.short	(.L_17 - .L_16)
	.align		4
.L_16:
        /*0034*/ 	.word	index@(_Z19Array_add_reductioniPiS_)
        /*0038*/ 	.word	0x0000000b


	//----- nvinfo : EIATTR_FRAME_SIZE
	.align		4
.L_17:
        /*003c*/ 	.byte	0x04, 0x11
        /*003e*/ 	.short	(.L_19 - .L_18)
	.align		4
.L_18:
        /*0040*/ 	.word	index@(_Z19Array_add_reductioniPiS_)
        /*0044*/ 	.word	0x00000000


	//----- nvinfo : EIATTR_REGCOUNT
	.align		4
.L_19:
        /*0048*/ 	.byte	0x04, 0x2f
        /*004a*/ 	.short	(.L_21 - .L_20)
	.align		4
.L_20:
        /*004c*/ 	.word	index@(_Z4testPPPiiS_S0_S0_)
        /*0050*/ 	.word	0x00000022


	//----- nvinfo : EIATTR_FRAME_SIZE
	.align		4
.L_21:
        /*0054*/ 	.byte	0x04, 0x11
        /*0056*/ 	.short	(.L_23 - .L_22)
	.align		4
.L_22:
        /*0058*/ 	.word	index@(_Z4testPPPiiS_S0_S0_)
        /*005c*/ 	.word	0x00000008


	//----- nvinfo : EIATTR_REGCOUNT
	.align		4
.L_23:
        /*0060*/ 	.byte	0x04, 0x2f
        /*0062*/ 	.short	(.L_25 - .L_24)
	.align		4
.L_24:
        /*0064*/ 	.word	index@(_Z5test1PiS_S_S_S_S_i)
        /*0068*/ 	.word	0x0000001b


	//----- nvinfo : EIATTR_FRAME_SIZE
	.align		4
.L_25:
        /*006c*/ 	.byte	0x04, 0x11
        /*006e*/ 	.short	(.L_27 - .L_26)
	.align		4
.L_26:
        /*0070*/ 	.word	index@(_Z5test1PiS_S_S_S_S_i)
        /*0074*/ 	.word	0x00000010


	//----- nvinfo : EIATTR_REGCOUNT
	.align		4
.L_27:
        /*0078*/ 	.byte	0x04, 0x2f
        /*007a*/ 	.short	(.L_29 - .L_28)
	.align		4
.L_28:
        /*007c*/ 	.word	index@(_Z5test2PiS_S_S_S_iS_S_S_)
        /*0080*/ 	.word	0x00000022


	//----- nvinfo : EIATTR_FRAME_SIZE
	.align		4
.L_29:
        /*0084*/ 	.byte	0x04, 0x11
        /*0086*/ 	.short	(.L_31 - .L_30)
	.align		4
.L_30:
        /*0088*/ 	.word	index@(_Z5test2PiS_S_S_S_iS_S_S_)
        /*008c*/ 	.word	0x00000010


	//----- nvinfo : EIATTR_REGCOUNT
	.align		4
.L_31:
        /*0090*/ 	.byte	0x04, 0x2f
        /*0092*/ 	.short	(.L_33 - .L_32)
	.align		4
.L_32:
        /*0094*/ 	.word	index@(_Z23count_chain_memory_sizeiPiS_S_S_S_S_S_)
        /*0098*/ 	.word	0x00000018


	//----- nvinfo : EIATTR_FRAME_SIZE
	.align		4
.L_33:
        /*009c*/ 	.byte	0x04, 0x11
        /*009e*/ 	.short	(.L_35 - .L_34)
	.align		4
.L_34:
        /*00a0*/ 	.word	index@(_Z23count_chain_memory_sizeiPiS_S_S_S_S_S_)
        /*00a4*/ 	.word	0x00000000


	//----- nvinfo : EIATTR_MIN_STACK_SIZE
	.align		4
.L_35:
        /*00a8*/ 	.byte	0x04, 0x12
        /*00aa*/ 	.short	(.L_37 - .L_36)
	.align		4
.L_36:
        /*00ac*/ 	.word	index@(_Z23count_chain_memory_sizeiPiS_S_S_S_S_S_)
        /*00b0*/ 	.word	0x00000000


	//----- nvinfo : EIATTR_MIN_STACK_SIZE
	.align		4
.L_37:
        /*00b4*/ 	.byte	0x04, 0x12
        /*00b6*/ 	.short	(.L_39 - .L_38)
	.align		4
.L_38:
        /*00b8*/ 	.word	index@(_Z5test2PiS_S_S_S_iS_S_S_)
        /*00bc*/ 	.word	0x00000010


	//----- nvinfo : EIATTR_MIN_STACK_SIZE
	.align		4
.L_39:
        /*00c0*/ 	.byte	0x04, 0x12
        /*00c2*/ 	.short	(.L_41 - .L_40)
	.align		4
.L_40:
        /*00c4*/ 	.word	index@(_Z5test1PiS_S_S_S_S_i)
        /*00c8*/ 	.word	0x00000010


	//----- nvinfo : EIATTR_MIN_STACK_SIZE
	.align		4
.L_41:
        /*00cc*/ 	.byte	0x04, 0x12
        /*00ce*/ 	.short	(.L_43 - .L_42)
	.align		4
.L_42:
        /*00d0*/ 	.word	index@(_Z4testPPPiiS_S0_S0_)
        /*00d4*/ 	.word	0x00000008


	//----- nvinfo : EIATTR_MIN_STACK_SIZE
	.align		4
.L_43:
        /*00d8*/ 	.byte	0x04, 0x12
        /*00da*/ 	.short	(.L_45 - .L_44)
	.align		4
.L_44:
        /*00dc*/ 	.word	index@(_Z19Array_add_reductioniPiS_)
        /*00e0*/ 	.word	0x00000000


	//----- nvinfo : EIATTR_MIN_STACK_SIZE
	.align		4
.L_45:
        /*00e4*/ 	.byte	0x04, 0x12
        /*00e6*/ 	.short	(.L_47 - .L_46)
	.align		4
.L_46:
        /*00e8*/ 	.word	index@(_Z10PeuCounteriiPPiS0_S0_S0_S_iS_S_S_)
        /*00ec*/ 	.word	0x00000000


	//----- nvinfo : EIATTR_MIN_STACK_SIZE
	.align		4
.L_47:
        /*00f0*/ 	.byte	0x04, 0x12
        /*00f2*/ 	.short	(.L_49 - .L_48)
	.align		4
.L_48:
        /*00f4*/ 	.word	index@(_Z10PEUcounteriPPiS0_S0_S0_S_iS_S_)
        /*00f8*/ 	.word	0x00000000
.L_49:


//--------------------- .nv.compat                --------------------------
	.section	.nv.compat,"",@"SHT_CUDA_COMPAT_INFO"
	.align	4
        /*0000*/ 	.byte	0x02, 0x09, 0x00, 0x00, 0x02, 0x02, 0x01, 0x00, 0x02, 0x05, 0x05, 0x00, 0x03, 0x07, 0x01, 0x01
        /*0010*/ 	.byte	0x02, 0x03, 0x00, 0x00, 0x02, 0x06, 0x01, 0x00, 0x04, 0x0b, 0x08, 0x00, 0x09, 0x00, 0x00, 0x00
        /*0020*/ 	.byte	0x00, 0x00, 0x00, 0x00


//--------------------- .nv.info._Z23count_chain_memory_sizeiPiS_S_S_S_S_S_ --------------------------
	.section	.nv.info._Z23count_chain_memory_sizeiPiS_S_S_S_S_S_,"",@"SHT_CUDA_INFO"
	.sectionflags	@""
	.align	4


	//----- nvinfo : EIATTR_CUDA_API_VERSION
	.align		4
        /*0000*/ 	.byte	0x04, 0x37
        /*0002*/ 	.short	(.L_51 - .L_50)
.L_50:
        /*0004*/ 	.word	0x00000082


	//----- nvinfo : EIATTR_KPARAM_INFO
	.align		4
.L_51:
        /*0008*/ 	.byte	0x04, 0x17
        /*000a*/ 	.short	(.L_53 - .L_52)
.L_52:
        /*000c*/ 	.word	0x00000000
        /*0010*/ 	.short	0x0007
        /*0012*/ 	.short	0x0038
        /*0014*/ 	.byte	0x00, 0xf5, 0x21, 0x00


	//----- nvinfo : EIATTR_KPARAM_INFO
	.align		4
.L_53:
        /*0018*/ 	.byte	0x04, 0x17
        /*001a*/ 	.short	(.L_55 - .L_54)
.L_54:
        /*001c*/ 	.word	0x00000000
        /*0020*/ 	.short	0x0006
        /*0022*/ 	.short	0x0030
        /*0024*/ 	.byte	0x00, 0xf5, 0x21, 0x00


	//----- nvinfo : EIATTR_KPARAM_INFO
	.align		4
.L_55:
        /*0028*/ 	.byte	0x04, 0x17
        /*002a*/ 	.short	(.L_57 - .L_56)
.L_56:
        /*002c*/ 	.word	0x00000000
        /*0030*/ 	.short	0x0005
        /*0032*/ 	.short	0x0028
        /*0034*/ 	.byte	0x00, 0xf5, 0x21, 0x00


	//----- nvinfo : EIATTR_KPARAM_INFO
	.align		4
.L_57:
        /*0038*/ 	.byte	0x04, 0x17
        /*003a*/ 	.short	(.L_59 - .L_58)
.L_58:
        /*003c*/ 	.word	0x00000000
        /*0040*/ 	.short	0x0004
        /*0042*/ 	.short	0x0020
        /*0044*/ 	.byte	0x00, 0xf5, 0x21, 0x00


	//----- nvinfo : EIATTR_KPARAM_INFO
	.align		4
.L_59:
        /*0048*/ 	.byte	0x04, 0x17
        /*004a*/ 	.short	(.L_61 - .L_60)
.L_60:
        /*004c*/ 	.word	0x00000000
        /*0050*/ 	.short	0x0003
        /*0052*/ 	.short	0x0018
        /*0054*/ 	.byte	0x00, 0xf5, 0x21, 0x00


	//----- nvinfo : EIATTR_KPARAM_INFO
	.align		4
.L_61:
        /*0058*/ 	.byte	0x04, 0x17
        /*005a*/ 	.short	(.L_63 - .L_62)
.L_62:
        /*005c*/ 	.word	0x00000000
        /*0060*/ 	.short	0x0002
        /*0062*/ 	.short	0x0010
        /*0064*/ 	.byte	0x00, 0xf5, 0x21, 0x00


	//----- nvinfo : EIATTR_KPARAM_INFO
	.align		4
.L_63:
        /*0068*/ 	.byte	0x04, 0x17
        /*006a*/ 	.short	(.L_65 - .L_64)
.L_64:
        /*006c*/ 	.word	0x00000000
        /*0070*/ 	.short	0x0001
        /*0072*/ 	.short	0x0008
        /*0074*/ 	.byte	0x00, 0xf5, 0x21, 0x00


	//----- nvinfo : EIATTR_KPARAM_INFO
	.align		4
.L_65:
        /*0078*/ 	.byte	0x04, 0x17
        /*007a*/ 	.short	(.L_67 - .L_66)
.L_66:
        /*007c*/ 	.word	0x00000000
        /*0080*/ 	.short	0x0000
        /*0082*/ 	.short	0x0000
        /*0084*/ 	.byte	0x00, 0xf0, 0x11, 0x00


	//----- nvinfo : EIATTR_SPARSE_MMA_MASK
	.align		4
.L_67:
        /*0088*/ 	.byte	0x03, 0x50
        /*008a*/ 	.short	0x0000


	//----- nvinfo : EIATTR_MAXREG_COUNT
	.align		4
        /*008c*/ 	.byte	0x03, 0x1b
        /*008e*/ 	.short	0x00ff


	//----- nvinfo : EIATTR_NUM_BARRIERS
	.align		4
        /*0090*/ 	.byte	0x02, 0x4c
        /*0092*/ 	.byte	0x01
	.zero		1


	//----- nvinfo : EIATTR_MERCURY_ISA_VERSION
	.align		4
        /*0094*/ 	.byte	0x03, 0x5f
        /*0096*/ 	.short	0x0101


	//----- nvinfo : EIATTR_VRC_CTA_INIT_COUNT
	.align		4
        /*0098*/ 	.byte	0x02, 0x4a
	.zero		1
	.zero		1


	//----- nvinfo : EIATTR_EXIT_INSTR_OFFSETS
	.align		4
        /*009c*/ 	.byte	0x04, 0x1c
        /*009e*/ 	.short	(.L_69 - .L_68)


	//   ....[0]....
.L_68:
        /*00a0*/ 	.word	0x00000310


	//   ....[1]....
        /*00a4*/ 	.word	0x000003f0


	//----- nvinfo : EIATTR_CRS_STACK_SIZE
	.align		4
.L_69:
        /*00a8*/ 	.byte	0x04, 0x1e
        /*00aa*/ 	.short	(.L_71 - .L_70)
.L_70:
        /*00ac*/ 	.word	0x00000000


	//----- nvinfo : EIATTR_CBANK_PARAM_SIZE
	.align		4
.L_71:
        /*00b0*/ 	.byte	0x03, 0x19
        /*00b2*/ 	.short	0x0040


	//----- nvinfo : EIATTR_PARAM_CBANK
	.align		4
        /*00b4*/ 	.byte	0x04, 0x0a
        /*00b6*/ 	.short	(.L_73 - .L_72)
	.align		4
.L_72:
        /*00b8*/ 	.word	index@(.nv.constant0._Z23count_chain_memory_sizeiPiS_S_S_S_S_S_)
        /*00bc*/ 	.short	0x0380
        /*00be*/ 	.short	0x0040


	//----- nvinfo : EIATTR_SW_WAR
	.align		4
.L_73:
        /*00c0*/ 	.byte	0x04, 0x36
        /*00c2*/ 	.short	(.L_75 - .L_74)
.L_74:
        /*00c4*/ 	.word	0x00000008
.L_75:


//--------------------- .nv.info._Z5test2PiS_S_S_S_iS_S_S_ --------------------------
	.section	.nv.info._Z5test2PiS_S_S_S_iS_S_S_,"",@"SHT_CUDA_INFO"
	.sectionflags	@""
	.align	4


	//----- nvinfo : EIATTR_CUDA_API_VERSION
	.align		4
        /*0000*/ 	.byte	0x04, 0x37
        /*0002*/ 	.short	(.L_77 - .L_76)
.L_76:
        /*0004*/ 	.word	0x00000082


	//----- nvinfo : EIATTR_KPARAM_INFO
	.align		4
.L_77:
        /*0008*/ 	.byte	0x04, 0x17
        /*000a*/ 	.short	(.L_79 - .L_78)
.L_78:
        /*000c*/ 	.word	0x00000000
        /*0010*/ 	.short	0x0008
        /*0012*/ 	.short	0x0040
        /*0014*/ 	.byte	0x00, 0xf5, 0x21, 0x00


	//----- nvinfo : EIATTR_KPARAM_INFO
	.align		4
.L_79:
        /*0018*/ 	.byte	0x04, 0x17
        /*001a*/ 	.short	(.L_81 - .L_80)
.L_80:
        /*001c*/ 	.word	0x00000000
        /*0020*/ 	.short	0x0007
        /*0022*/ 	.short	0x0038
        /*0024*/ 	.byte	0x00, 0xf5, 0x21, 0x00


	//----- nvinfo : EIATTR_KPARAM_INFO
	.align		4
.L_81:
        /*0028*/ 	.byte	0x04, 0x17
        /*002a*/ 	.short	(.L_83 - .L_82)
.L_82:
        /*002c*/ 	.word	0x00000000
        /*0030*/ 	.short	0x0006
        /*0032*/ 	.short	0x0030
        /*0034*/ 	.byte	0x00, 0xf5, 0x21, 0x00


	//----- nvinfo : EIATTR_KPARAM_INFO
	.align		4
.L_83:
        /*0038*/ 	.byte	0x04, 0x17
        /*003a*/ 	.short	(.L_85 - .L_84)
.L_84:
        /*003c*/ 	.word	0x00000000
        /*0040*/ 	.short	0x0005
        /*0042*/ 	.short	0x0028
        /*0044*/ 	.byte	0x00, 0xf0, 0x11, 0x00


	//----- nvinfo : EIATTR_KPARAM_INFO
	.align		4
.L_85:
        /*0048*/ 	.byte	0x04, 0x17
        /*004a*/ 	.short	(.L_87 - .L_86)
.L_86:
        /*004c*/ 	.word	0x00000000
        /*0050*/ 	.short	0x0004
        /*0052*/ 	.short	0x0020
        /*0054*/ 	.byte	0x00, 0xf5, 0x21, 0x00


	//----- nvinfo : EIATTR_KPARAM_INFO
	.align		4
.L_87:
        /*0058*/ 	.byte	0x04, 0x17
        /*005a*/ 	.short	(.L_89 - .L_88)
.L_88:
        /*005c*/ 	.word	0x00000000
        /*0060*/ 	.short	0x0003
        /*0062*/ 	.short	0x0018
        /*0064*/ 	.byte	0x00, 0xf5, 0x21, 0x00


	//----- nvinfo : EIATTR_KPARAM_INFO
	.align		4
.L_89:
        /*0068*/ 	.byte	0x04, 0x17
        /*006a*/ 	.short	(.L_91 - .L_90)
.L_90:
        /*006c*/ 	.word	0x00000000
        /*0070*/ 	.short	0x0002
        /*0072*/ 	.short	0x0010
        /*0074*/ 	.byte	0x00, 0xf5, 0x21, 0x00


	//----- nvinfo : EIATTR_KPARAM_INFO
	.align		4
.L_91:
        /*0078*/ 	.byte	0x04, 0x17
        /*007a*/ 	.short	(.L_93 - .L_92)
.L_92:
        /*007c*/ 	.word	0x00000000
        /*0080*/ 	.short	0x0001
        /*0082*/ 	.short	0x0008
        /*0084*/ 	.byte	0x00, 0xf5, 0x21, 0x00


	//----- nvinfo : EIATTR_KPARAM_INFO
	.align		4
.L_93:
        /*0088*/ 	.byte	0x04, 0x17
        /*008a*/ 	.short	(.L_95 - .L_94)
.L_94:
        /*008c*/ 	.word	0x00000000
        /*0090*/ 	.short	0x0000
        /*0092*/ 	.short	0x0000
        /*0094*/ 	.byte	0x00, 0xf5, 0x21, 0x00


	//----- nvinfo : EIATTR_SPARSE_MMA_MASK
	.align		4
.L_95:
        /*0098*/ 	.byte	0x03, 0x50
        /*009a*/ 	.short	0x0000


	//----- nvinfo : EIATTR_MAXREG_COUNT
	.align		4
        /*009c*/ 	.byte	0x03, 0x1b
        /*009e*/ 	.short	0x00ff


	//----- nvinfo : EIATTR_EXTERNS
	.align		4
        /*00a0*/ 	.byte	0x04, 0x0f
        /*00a2*/ 	.short	(.L_97 - .L_96)


	//   ....[0]....
	.align		4
.L_96:
        /*00a4*/ 	.word	index@(vprintf)


	//----- nvinfo : EIATTR_MERCURY_ISA_VERSION
	.align		4
.L_97:
        /*00a8*/ 	.byte	0x03, 0x5f
        /*00aa*/ 	.short	0x0101


	//----- nvinfo : EIATTR_VRC_CTA_INIT_COUNT
	.align		4
        /*00ac*/ 	.byte	0x02, 0x4a
	.zero		1
	.zero		1


	//----- nvinfo : EIATTR_SYSCALL_OFFSETS
	.align		4
        /*00b0*/ 	.byte	0x04, 0x46
        /*00b2*/ 	.short	(.L_99 - .L_98)


	//   ....[0]....
.L_98:
        /*00b4*/ 	.word	0x00000390


	//----- nvinfo : EIATTR_EXIT_INSTR_OFFSETS
	.align		4
.L_99:
        /*00b8*/ 	.byte	0x04, 0x1c
        /*00ba*/ 	.short	(.L_101 - .L_100)


	//   ....[0]....
.L_100:
        /*00bc*/ 	.word	0x00000070


	//   ....[1]....
        /*00c0*/ 	.word	0x000004d0


	//----- nvinfo : EIATTR_CRS_STACK_SIZE
	.align		4
.L_101:
        /*00c4*/ 	.byte	0x04, 0x1e
        /*00c6*/ 	.short	(.L_103 - .L_102)
.L_102:
        /*00c8*/ 	.word	0x00000000


	//----- nvinfo : EIATTR_CBANK_PARAM_SIZE
	.align		4
.L_103:
        /*00cc*/ 	.byte	0x03, 0x19
        /*00ce*/ 	.short	0x0048


	//----- nvinfo : EIATTR_PARAM_CBANK
	.align		4
        /*00d0*/ 	.byte	0x04, 0x0a
        /*00d2*/ 	.short	(.L_105 - .L_104)
	.align		4
.L_104:
        /*00d4*/ 	.word	index@(.nv.constant0._Z5test2PiS_S_S_S_iS_S_S_)
        /*00d8*/ 	.short	0x0380
        /*00da*/ 	.short	0x0048


	//----- nvinfo : EIATTR_SW_WAR
	.align		4
.L_105:
        /*00dc*/ 	.byte	0x04, 0x36
        /*00de*/ 	.short	(.L_107 - .L_106)
.L_106:
        /*00e0*/ 	.word	0x00000008
.L_107:


//--------------------- .nv.info._Z5test1PiS_S_S_S_S_i --------------------------
	.section	.nv.info._Z5test1PiS_S_S_S_S_i,"",@"SHT_CUDA_INFO"
	.sectionflags	@""
	.align	4


	//----- nvinfo : EIATTR_CUDA_API_VERSION
	.align		4
        /*0000*/ 	.byte	0x04, 0x37
        /*0002*/ 	.short	(.L_109 - .L_108)
.L_108:
        /*0004*/ 	.word	0x00000082


	//----- nvinfo : EIATTR_KPARAM_INFO
	.align		4
.L_109:
        /*0008*/ 	.byte	0x04, 0x17
        /*000a*/ 	.short	(.L_111 - .L_110)
.L_110:
        /*000c*/ 	.word	0x00000000
        /*0010*/ 	.short	0x0006
        /*0012*/ 	.short	0x0030
        /*0014*/ 	.byte	0x00, 0xf0, 0x11, 0x00


	//----- nvinfo : EIATTR_KPARAM_INFO
	.align		4
.L_111:
        /*0018*/ 	.byte	0x04, 0x17
        /*001a*/ 	.short	(.L_113 - .L_112)
.L_112:
        /*001c*/ 	.word	0x00000000
        /*0020*/ 	.short	0x0005
        /*0022*/ 	.short	0x0028
        /*0024*/ 	.byte	0x00, 0xf5, 0x21, 0x00


	//----- nvinfo : EIATTR_KPARAM_INFO
	.align		4
.L_113:
        /*0028*/ 	.byte	0x04, 0x17
        /*002a*/ 	.short	(.L_115 - .L_114)
.L_114:
        /*002c*/ 	.word	0x00000000
        /*0030*/ 	.short	0x0004
        /*0032*/ 	.short	0x0020
        /*0034*/ 	.byte	0x00, 0xf5, 0x21, 0x00


	//----- nvinfo : EIATTR_KPARAM_INFO
	.align		4
.L_115:
        /*0038*/ 	.byte	0x04, 0x17
        /*003a*/ 	.short	(.L_117 - .L_116)
.L_116:
        /*003c*/ 	.word	0x00000000
        /*0040*/ 	.short	0x0003
        /*0042*/ 	.short	0x0018
        /*0044*/ 	.byte	0x00, 0xf5, 0x21, 0x00


	//----- nvinfo : EIATTR_KPARAM_INFO
	.align		4
.L_117:
        /*0048*/ 	.byte	0x04, 0x17
        /*004a*/ 	.short	(.L_119 - .L_118)
.L_118:
        /*004c*/ 	.word	0x00000000
        /*0050*/ 	.short	0x0002
        /*0052*/ 	.short	0x0010
        /*0054*/ 	.byte	0x00, 0xf5, 0x21, 0x00


	//----- nvinfo : EIATTR_KPARAM_INFO
	.align		4
.L_119:
        /*0058*/ 	.byte	0x04, 0x17
        /*005a*/ 	.short	(.L_121 - .L_120)
.L_120:
        /*005c*/ 	.word	0x00000000
        /*0060*/ 	.short	0x0001
        /*0062*/ 	.short	0x0008
        /*0064*/ 	.byte	0x00, 0xf5, 0x21, 0x00


	//----- nvinfo : EIATTR_KPARAM_INFO
	.align		4
.L_121:
        /*0068*/ 	.byte	0x04, 0x17
        /*006a*/ 	.short	(.L_123 - .L_122)
.L_122:
        /*006c*/ 	.word	0x00000000
        /*0070*/ 	.short	0x0000
        /*0072*/ 	.short	0x0000
        /*0074*/ 	.byte	0x00, 0xf5, 0x21, 0x00


	//----- nvinfo : EIATTR_SPARSE_MMA_MASK
	.align		4
.L_123:
        /*0078*/ 	.byte	0x03, 0x50
        /*007a*/ 	.short	0x0000


	//----- nvinfo : EIATTR_MAXREG_COUNT
	.align		4
        /*007c*/ 	.byte	0x03, 0x1b
        /*007e*/ 	.short	0x00ff


	//----- nvinfo : EIATTR_EXTERNS
	.align		4
        /*0080*/ 	.byte	0x04, 0x0f
        /*0082*/ 	.short	(.L_125 - .L_124)


	//   ....[0]....
	.align		4
.L_124:
        /*0084*/ 	.word	index@(vprintf)


	//----- nvinfo : EIATTR_MERCURY_ISA_VERSION
	.align		4
.L_125:
        /*0088*/ 	.byte	0x03, 0x5f
        /*008a*/ 	.short	0x0101


	//----- nvinfo : EIATTR_VRC_CTA_INIT_COUNT
	.align		4
        /*008c*/ 	.byte	0x02, 0x4a
	.zero		1
	.zero		1


	//----- nvinfo : EIATTR_SYSCALL_OFFSETS
	.align		4
        /*0090*/ 	.byte	0x04, 0x46
        /*0092*/ 	.short	(.L_127 - .L_126)


	//   ....[0]....
.L_126:
        /*0094*/ 	.word	0x00000270


	//   ....[1]....
        /*0098*/ 	.word	0x00000390


	//   ....[2]....
        /*009c*/ 	.word	0x00000490


	//----- nvinfo : EIATTR_EXIT_INSTR_OFFSETS
	.align		4
.L_127:
        /*00a0*/ 	.byte	0x04, 0x1c
        /*00a2*/ 	.short	(.L_129 - .L_128)


	//   ....[0]....
.L_128:
        /*00a4*/ 	.word	0x000004a0


	//----- nvinfo : EIATTR_CRS_STACK_SIZE
	.align		4
.L_129:
        /*00a8*/ 	.byte	0x04, 0x1e
        /*00aa*/ 	.short	(.L_131 - .L_130)
.L_130:
        /*00ac*/ 	.word	0x00000000


	//----- nvinfo : EIATTR_CBANK_PARAM_SIZE
	.align		4
.L_131:
        /*00b0*/ 	.byte	0x03, 0x19
        /*00b2*/ 	.short	0x0034


	//----- nvinfo : EIATTR_PARAM_CBANK
	.align		4
        /*00b4*/ 	.byte	0x04, 0x0a
        /*00b6*/ 	.short	(.L_133 - .L_132)
	.align		4
.L_132:
        /*00b8*/ 	.word	index@(.nv.constant0._Z5test1PiS_S_S_S_S_i)
        /*00bc*/ 	.short	0x0380
        /*00be*/ 	.short	0x0034


	//----- nvinfo : EIATTR_SW_WAR
	.align		4
.L_133:
        /*00c0*/ 	.byte	0x04, 0x36
        /*00c2*/ 	.short	(.L_135 - .L_134)
.L_134:
        /*00c4*/ 	.word	0x00000008
.L_135:


//--------------------- .nv.info._Z4testPPPiiS_S0_S0_ --------------------------
	.section	.nv.info._Z4testPPPiiS_S0_S0_,"",@"SHT_CUDA_INFO"
	.sectionflags	@""
	.align	4


	//----- nvinfo : EIATTR_CUDA_API_VERSION
	.align		4
        /*0000*/ 	.byte	0x04, 0x37
        /*0002*/ 	.short	(.L_137 - .L_136)
.L_136:
        /*0004*/ 	.word	0x00000082


	//----- nvinfo : EIATTR_KPARAM_INFO
	.align		4
.L_137:
        /*0008*/ 	.byte	0x04, 0x17
        /*000a*/ 	.short	(.L_139 - .L_138)
.L_138:
        /*000c*/ 	.word	0x00000000
        /*0010*/ 	.short	0x0004
        /*0012*/ 	.short	0x0020
        /*0014*/ 	.byte	0x00, 0xf5, 0x21, 0x00


	//----- nvinfo : EIATTR_KPARAM_INFO
	.align		4
.L_139:
        /*0018*/ 	.byte	0x04, 0x17
        /*001a*/ 	.short	(.L_141 - .L_140)
.L_140:
        /*001c*/ 	.word	0x00000000
        /*0020*/ 	.short	0x0003
        /*0022*/ 	.short	0x0018
        /*0024*/ 	.byte	0x00, 0xf5, 0x21, 0x00


	//----- nvinfo : EIATTR_KPARAM_INFO
	.align		4
.L_141:
        /*0028*/ 	.byte	0x04, 0x17
        /*002a*/ 	.short	(.L_143 - .L_142)
.L_142:
        /*002c*/ 	.word	0x00000000
        /*0030*/ 	.short	0x0002
        /*0032*/ 	.short	0x0010
        /*0034*/ 	.byte	0x00, 0xf5, 0x21, 0x00


	//----- nvinfo : EIATTR_KPARAM_INFO
	.align		4
.L_143:
        /*0038*/ 	.byte	0x04, 0x17
        /*003a*/ 	.short	(.L_145 - .L_144)
.L_144:
        /*003c*/ 	.word	0x00000000
        /*0040*/ 	.short	0x0001
        /*0042*/ 	.short	0x0008
        /*0044*/ 	.byte	0x00, 0xf0, 0x11, 0x00


	//----- nvinfo : EIATTR_KPARAM_INFO
	.align		4
.L_145:
        /*0048*/ 	.byte	0x04, 0x17
        /*004a*/ 	.short	(.L_147 - .L_146)
.L_146:
        /*004c*/ 	.word	0x00000000
        /*0050*/ 	.short	0x0000
        /*0052*/ 	.short	0x0000
        /*0054*/ 	.byte	0x00, 0xf5, 0x21, 0x00


	//----- nvinfo : EIATTR_SPARSE_MMA_MASK
	.align		4
.L_147:
        /*0058*/ 	.byte	0x03, 0x50
        /*005a*/ 	.short	0x0000


	//----- nvinfo : EIATTR_MAXREG_COUNT
	.align		4
        /*005c*/ 	.byte	0x03, 0x1b
        /*005e*/ 	.short	0x00ff


	//----- nvinfo : EIATTR_EXTERNS
	.align		4
        /*0060*/ 	.byte	0x04, 0x0f
        /*0062*/ 	.short	(.L_149 - .L_148)


	//   ....[0]....
	.align		4
.L_148:
        /*0064*/ 	.word	index@(vprintf)


	//----- nvinfo : EIATTR_MERCURY_ISA_VERSION
	.align		4
.L_149:
        /*0068*/ 	.byte	0x03, 0x5f
        /*006a*/ 	.short	0x0101


	//----- nvinfo : EIATTR_VRC_CTA_INIT_COUNT
	.align		4
        /*006c*/ 	.byte	0x02, 0x4a
	.zero		1
	.zero		1


	//----- nvinfo : EIATTR_SYSCALL_OFFSETS
	.align		4
        /*0070*/ 	.byte	0x04, 0x46
        /*0072*/ 	.short	(.L_151 - .L_150)


	//   ....[0]....
.L_150:
        /*0074*/ 	.word	0x00000140


	//   ....[1]....
        /*0078*/ 	.word	0x000002e0


	//   ....[2]....
        /*007c*/ 	.word	0x00000460


	//   ....[3]....
        /*0080*/ 	.word	0x00000570


	//----- nvinfo : EIATTR_EXIT_INSTR_OFFSETS
	.align		4
.L_151:
        /*0084*/ 	.byte	0x04, 0x1c
        /*0086*/ 	.short	(.L_153 - .L_152)


	//   ....[0]....
.L_152:
        /*0088*/ 	.word	0x00000070


	//   ....[1]....
        /*008c*/ 	.word	0x00000610


	//----- nvinfo : EIATTR_CRS_STACK_SIZE
	.align		4
.L_153:
        /*0090*/ 	.byte	0x04, 0x1e
        /*0092*/ 	.short	(.L_155 - .L_154)
.L_154:
        /*0094*/ 	.word	0x00000000


	//----- nvinfo : EIATTR_CBANK_PARAM_SIZE
	.align		4
.L_155:
        /*0098*/ 	.byte	0x03, 0x19
        /*009a*/ 	.short	0x0028


	//----- nvinfo : EIATTR_PARAM_CBANK
	.align		4
        /*009c*/ 	.byte	0x04, 0x0a
        /*009e*/ 	.short	(.L_157 - .L_156)
	.align		4
.L_156:
        /*00a0*/ 	.word	index@(.nv.constant0._Z4testPPPiiS_S0_S0_)
        /*00a4*/ 	.short	0x0380
        /*00a6*/ 	.short	0x0028


	//----- nvinfo : EIATTR_SW_WAR
	.align		4
.L_157:
        /*00a8*/ 	.byte	0x04, 0x36
        /*00aa*/ 	.short	(.L_159 - .L_158)
.L_158:
        /*00ac*/ 	.word	0x00000008
.L_159:


//--------------------- .nv.info._Z19Array_add_reductioniPiS_ --------------------------
	.section	.nv.info._Z19Array_add_reductioniPiS_,"",@"SHT_CUDA_INFO"
	.sectionflags	@""
	.align	4


	//----- nvinfo : EIATTR_CUDA_API_VERSION
	.align		4
        /*0000*/ 	.byte	0x04, 0x37
        /*0002*/ 	.short	(.L_161 - .L_160)
.L_160:
        /*0004*/ 	.word	0x00000082


	//----- nvinfo : EIATTR_KPARAM_INFO
	.align		4
.L_161:
        /*0008*/ 	.byte	0x04, 0x17
        /*000a*/ 	.short	(.L_163 - .L_162)
.L_162:
        /*000c*/ 	.word	0x00000000
        /*0010*/ 	.short	0x0002
        /*0012*/ 	.short	0x0010
        /*0014*/ 	.byte	0x00, 0xf5, 0x21, 0x00


	//----- nvinfo : EIATTR_KPARAM_INFO
	.align		4
.L_163:
        /*0018*/ 	.byte	0x04, 0x17
        /*001a*/ 	.short	(.L_165 - .L_164)
.L_164:
        /*001c*/ 	.word	0x00000000
        /*0020*/ 	.short	0x0001
        /*0022*/ 	.short	0x0008
        /*0024*/ 	.byte	0x00, 0xf5, 0x21, 0x00


	//----- nvinfo : EIATTR_KPARAM_INFO
	.align		4
.L_165:
        /*0028*/ 	.byte	0x04, 0x17
        /*002a*/ 	.short	(.L_167 - .L_166)
.L_166:
        /*002c*/ 	.word	0x00000000
        /*0030*/ 	.short	0x0000
        /*0032*/ 	.short	0x0000
        /*0034*/ 	.byte	0x00, 0xf0, 0x11, 0x00


	//----- nvinfo : EIATTR_SPARSE_MMA_MASK
	.align		4
.L_167:
        /*0038*/ 	.byte	0x03, 0x50
        /*003a*/ 	.short	0x0000


	//----- nvinfo : EIATTR_MAXREG_COUNT
	.align		4
        /*003c*/ 	.byte	0x03, 0x1b
        /*003e*/ 	.short	0x00ff


	//----- nvinfo : EIATTR_NUM_BARRIERS
	.align		4
        /*0040*/ 	.byte	0x02, 0x4c
        /*0042*/ 	.byte	0x01
	.zero		1


	//----- nvinfo : EIATTR_MERCURY_ISA_VERSION
	.align		4
        /*0044*/ 	.byte	0x03, 0x5f
        /*0046*/ 	.short	0x0101


	//----- nvinfo : EIATTR_VRC_CTA_INIT_COUNT
	.align		4
        /*0048*/ 	.byte	0x02, 0x4a
	.zero		1
	.zero		1


	//----- nvinfo : EIATTR_EXIT_INSTR_OFFSETS
	.align		4
        /*004c*/ 	.byte	0x04, 0x1c
        /*004e*/ 	.short	(.L_169 - .L_168)


	//   ....[0]....
.L_168:
        /*0050*/ 	.word	0x00000210


	//   ....[1]....
        /*0054*/ 	.word	0x00000290


	//----- nvinfo : EIATTR_CBANK_PARAM_SIZE
	.align		4
.L_169:
        /*0058*/ 	.byte	0x03, 0x19
        /*005a*/ 	.short	0x0018


	//----- nvinfo : EIATTR_PARAM_CBANK
	.align		4
        /*005c*/ 	.byte	0x04, 0x0a
        /*005e*/ 	.short	(.L_171 - .L_170)
	.align		4
.L_170:
        /*0060*/ 	.word	index@(.nv.constant0._Z19Array_add_reductioniPiS_)
        /*0064*/ 	.short	0x0380
        /*0066*/ 	.short	0x0018


	//----- nvinfo : EIATTR_SW_WAR
	.align		4
.L_171:
        /*0068*/ 	.byte	0x04, 0x36
        /*006a*/ 	.short	(.L_173 - .L_172)
.L_172:
        /*006c*/ 	.word	0x00000008
.L_173:


//--------------------- .nv.info._Z10PeuCounteriiPPiS0_S0_S0_S_iS_S_S_ --------------------------
	.section	.nv.info._Z10PeuCounteriiPPiS0_S0_S0_S_iS_S_S_,"",@"SHT_CUDA_INFO"
	.sectionflags	@""
	.align	4


	//----- nvinfo : EIATTR_CUDA_API_VERSION
	.align		4
        /*0000*/ 	.byte	0x04, 0x37
        /*0002*/ 	.short	(.L_175 - .L_174)
.L_174:
        /*0004*/ 	.word	0x00000082


	//----- nvinfo : EIATTR_KPARAM_INFO
	.align		4
.L_175:
        /*0008*/ 	.byte	0x04, 0x17
        /*000a*/ 	.short	(.L_177 - .L_176)
.L_176:
        /*000c*/ 	.word	0x00000000
        /*0010*/ 	.short	0x000a
        /*0012*/ 	.short	0x0048
        /*0014*/ 	.byte	0x00, 0xf5, 0x21, 0x00


	//----- nvinfo : EIATTR_KPARAM_INFO
	.align		4
.L_177:
        /*0018*/ 	.byte	0x04, 0x17
        /*001a*/ 	.short	(.L_179 - .L_178)
.L_178:
        /*001c*/ 	.word	0x00000000
        /*0020*/ 	.short	0x0009
        /*0022*/ 	.short	0x0040
        /*0024*/ 	.byte	0x00, 0xf5, 0x21, 0x00


	//----- nvinfo : EIATTR_KPARAM_INFO
	.align		4
.L_179:
        /*0028*/ 	.byte	0x04, 0x17
        /*002a*/ 	.short	(.L_181 - .L_180)
.L_180:
        /*002c*/ 	.word	0x00000000
        /*0030*/ 	.short	0x0008
        /*0032*/ 	.short	0x0038
        /*0034*/ 	.byte	0x00, 0xf5, 0x21, 0x00


	//----- nvinfo : EIATTR_KPARAM_INFO
	.align		4
.L_181:
        /*0038*/ 	.byte	0x04, 0x17
        /*003a*/ 	.short	(.L_183 - .L_182)
.L_182:
        /*003c*/ 	.word	0x00000000
        /*0040*/ 	.short	0x0007
        /*0042*/ 	.short	0x0030
        /*0044*/ 	.byte	0x00, 0xf0, 0x11, 0x00


	//----- nvinfo : EIATTR_KPARAM_INFO
	.align		4
.L_183:
        /*0048*/ 	.byte	0x04, 0x17
        /*004a*/ 	.short	(.L_185 - .L_184)
.L_184:
        /*004c*/ 	.word	0x00000000
        /*0050*/ 	.short	0x0006
        /*0052*/ 	.short	0x0028
        /*0054*/ 	.byte	0x00, 0xf5, 0x21, 0x00


	//----- nvinfo : EIATTR_KPARAM_INFO
	.align		4
.L_185:
        /*0058*/ 	.byte	0x04, 0x17
        /*005a*/ 	.short	(.L_187 - .L_186)
.L_186:
        /*005c*/ 	.word	0x00000000
        /*0060*/ 	.short	0x0005
        /*0062*/ 	.short	0x0020
        /*0064*/ 	.byte	0x00, 0xf5, 0x21, 0x00


	//----- nvinfo : EIATTR_KPARAM_INFO
	.align		4
.L_187:
        /*0068*/ 	.byte	0x04, 0x17
        /*006a*/ 	.short	(.L_189 - .L_188)
.L_188:
        /*006c*/ 	.word	0x00000000
        /*0070*/ 	.short	0x0004
        /*0072*/ 	.short	0x0018
        /*0074*/ 	.byte	0x00, 0xf5, 0x21, 0x00


	//----- nvinfo : EIATTR_KPARAM_INFO
	.align		4
.L_189:
        /*0078*/ 	.byte	0x04, 0x17
        /*007a*/ 	.short	(.L_191 - .L_190)
.L_190:
        /*007c*/ 	.word	0x00000000
        /*0080*/ 	.short	0x0003
        /*0082*/ 	.short	0x0010
        /*0084*/ 	.byte	0x00, 0xf5, 0x21, 0x00


	//----- nvinfo : EIATTR_KPARAM_INFO
	.align		4
.L_191:
        /*0088*/ 	.byte	0x04, 0x17
        /*008a*/ 	.short	(.L_193 - .L_192)
.L_192:
        /*008c*/ 	.word	0x00000000
        /*0090*/ 	.short	0x0002
        /*0092*/ 	.short	0x0008
        /*0094*/ 	.byte	0x00, 0xf5, 0x21, 0x00


	//----- nvinfo : EIATTR_KPARAM_INFO
	.align		4
.L_193:
        /*0098*/ 	.byte	0x04, 0x17
        /*009a*/ 	.short	(.L_195 - .L_194)
.L_194:
        /*009c*/ 	.word	0x00000000
        /*00a0*/ 	.short	0x0001
        /*00a2*/ 	.short	0x0004
        /*00a4*/ 	.byte	0x00, 0xf0, 0x11, 0x00


	//----- nvinfo : EIATTR_KPARAM_INFO
	.align		4
.L_195:
        /*00a8*/ 	.byte	0x04, 0x17
        /*00aa*/ 	.short	(.L_197 - .L_196)
.L_196:
        /*00ac*/ 	.word	0x00000000
        /*00b0*/ 	.short	0x0000
        /*00b2*/ 	.short	0x0000
        /*00b4*/ 	.byte	0x00, 0xf0, 0x11, 0x00


	//----- nvinfo : EIATTR_SPARSE_MMA_MASK
	.align		4
.L_197:
        /*00b8*/ 	.byte	0x03, 0x50
        /*00ba*/ 	.short	0x0000


	//----- nvinfo : EIATTR_MAXREG_COUNT
	.align		4
        /*00bc*/ 	.byte	0x03, 0x1b
        /*00be*/ 	.short	0x00ff


	//----- nvinfo : EIATTR_MERCURY_ISA_VERSION
	.align		4
        /*00c0*/ 	.byte	0x03, 0x5f
        /*00c2*/ 	.short	0x0101


	//----- nvinfo : EIATTR_INT_WARP_WIDE_INSTR_OFFSETS
	.align		4
        /*00c4*/ 	.byte	0x04, 0x31
        /*00c6*/ 	.short	(.L_199 - .L_198)


	//   ....[0]....
.L_198:
        /*00c8*/ 	.word	0x000001d0


	//   ....[1]....
        /*00cc*/ 	.word	0x00000220


	//----- nvinfo : EIATTR_VRC_CTA_INIT_COUNT
	.align		4
.L_199:
        /*00d0*/ 	.byte	0x02, 0x4a
	.zero		1
	.zero		1


	//----- nvinfo : EIATTR_EXIT_INSTR_OFFSETS
	.align		4
        /*00d4*/ 	.byte	0x04, 0x1c
        /*00d6*/ 	.short	(.L_201 - .L_200)


	//   ....[0]....
.L_200:
        /*00d8*/ 	.word	0x00000080


	//   ....[1]....
        /*00dc*/ 	.word	0x00000100


	//   ....[2]....
        /*00e0*/ 	.word	0x00000250


	//----- nvinfo : EIATTR_CBANK_PARAM_SIZE
	.align		4
.L_201:
        /*00e4*/ 	.byte	0x03, 0x19
        /*00e6*/ 	.short	0x0050


	//----- nvinfo : EIATTR_PARAM_CBANK
	.align		4
        /*00e8*/ 	.byte	0x04, 0x0a
        /*00ea*/ 	.short	(.L_203 - .L_202)
	.align		4
.L_202:
        /*00ec*/ 	.word	index@(.nv.constant0._Z10PeuCounteriiPPiS0_S0_S0_S_iS_S_S_)
        /*00f0*/ 	.short	0x0380
        /*00f2*/ 	.short	0x0050


	//----- nvinfo : EIATTR_SW_WAR
	.align		4
.L_203:
        /*00f4*/ 	.byte	0x04, 0x36
        /*00f6*/ 	.short	(.L_205 - .L_204)
.L_204:
        /*00f8*/ 	.word	0x00000008
.L_205:


//--------------------- .nv.info._Z10PEUcounteriPPiS0_S0_S0_S_iS_S_ --------------------------
	.section	.nv.info._Z10PEUcounteriPPiS0_S0_S0_S_iS_S_,"",@"SHT_CUDA_INFO"
	.sectionflags	@""
	.align	4


	//----- nvinfo : EIATTR_CUDA_API_VERSION
	.align		4
        /*0000*/ 	.byte	0x04, 0x37
        /*0002*/ 	.short	(.L_207 - .L_206)
.L_206:
        /*0004*/ 	.word	0x00000082


	//----- nvinfo : EIATTR_KPARAM_INFO
	.align		4
.L_207:
        /*0008*/ 	.byte	0x04, 0x17
        /*000a*/ 	.short	(.L_209 - .L_208)
.L_208:
        /*000c*/ 	.word	0x00000000
        /*0010*/ 	.short	0x0008
        /*0012*/ 	.short	0x0040
        /*0014*/ 	.byte	0x00, 0xf5, 0x21, 0x00


	//----- nvinfo : EIATTR_KPARAM_INFO
	.align		4
.L_209:
        /*0018*/ 	.byte	0x04, 0x17
        /*001a*/ 	.short	(.L_211 - .L_210)
.L_210:
        /*001c*/ 	.word	0x00000000
        /*0020*/ 	.short	0x0007
        /*0022*/ 	.short	0x0038
        /*0024*/ 	.byte	0x00, 0xf5, 0x21, 0x00


	//----- nvinfo : EIATTR_KPARAM_INFO
	.align		4
.L_211:
        /*0028*/ 	.byte	0x04, 0x17
        /*002a*/ 	.short	(.L_213 - .L_212)
.L_212:
        /*002c*/ 	.word	0x00000000
        /*0030*/ 	.short	0x0006
        /*0032*/ 	.short	0x0030
        /*0034*/ 	.byte	0x00, 0xf0, 0x11, 0x00


	//----- nvinfo : EIATTR_KPARAM_INFO
	.align		4
.L_213:
        /*0038*/ 	.byte	0x04, 0x17
        /*003a*/ 	.short	(.L_215 - .L_214)
.L_214:
        /*003c*/ 	.word	0x00000000
        /*0040*/ 	.short	0x0005
        /*0042*/ 	.short	0x0028
        /*0044*/ 	.byte	0x00, 0xf5, 0x21, 0x00


	//----- nvinfo : EIATTR_KPARAM_INFO
	.align		4
.L_215:
        /*0048*/ 	.byte	0x04, 0x17
        /*004a*/ 	.short	(.L_217 - .L_216)
.L_216:
        /*004c*/ 	.word	0x00000000
        /*0050*/ 	.short	0x0004
        /*0052*/ 	.short	0x0020
        /*0054*/ 	.byte	0x00, 0xf5, 0x21, 0x00


	//----- nvinfo : EIATTR_KPARAM_INFO
	.align		4
.L_217:
        /*0058*/ 	.byte	0x04, 0x17
        /*005a*/ 	.short	(.L_219 - .L_218)
.L_218:
        /*005c*/ 	.word	0x00000000
        /*0060*/ 	.short	0x0003
        /*0062*/ 	.short	0x0018
        /*0064*/ 	.byte	0x00, 0xf5, 0x21, 0x00


	//----- nvinfo : EIATTR_KPARAM_INFO
	.align		4
.L_219:
        /*0068*/ 	.byte	0x04, 0x17
        /*006a*/ 	.short	(.L_221 - .L_220)
.L_220:
        /*006c*/ 	.word	0x00000000
        /*0070*/ 	.short	0x0002
        /*0072*/ 	.short	0x0010
        /*0074*/ 	.byte	0x00, 0xf5, 0x21, 0x00


	//----- nvinfo : EIATTR_KPARAM_INFO
	.align		4
.L_221:
        /*0078*/ 	.byte	0x04, 0x17
        /*007a*/ 	.short	(.L_223 - .L_222)
.L_222:
        /*007c*/ 	.word	0x00000000
        /*0080*/ 	.short	0x0001
        /*0082*/ 	.short	0x0008
        /*0084*/ 	.byte	0x00, 0xf5, 0x21, 0x00


	//----- nvinfo : EIATTR_KPARAM_INFO
	.align		4
.L_223:
        /*0088*/ 	.byte	0x04, 0x17
        /*008a*/ 	.short	(.L_225 - .L_224)
.L_224:
        /*008c*/ 	.word	0x00000000
        /*0090*/ 	.short	0x0000
        /*0092*/ 	.short	0x0000
        /*0094*/ 	.byte	0x00, 0xf0, 0x11, 0x00


	//----- nvinfo : EIATTR_SPARSE_MMA_MASK
	.align		4
.L_225:
        /*0098*/ 	.byte	0x03, 0x50
        /*009a*/ 	.short	0x0000


	//----- nvinfo : EIATTR_MAXREG_COUNT
	.align		4
        /*009c*/ 	.byte	0x03, 0x1b
        /*009e*/ 	.short	0x00ff


	//----- nvinfo : EIATTR_MERCURY_ISA_VERSION
	.align		4
        /*00a0*/ 	.byte	0x03, 0x5f
        /*00a2*/ 	.short	0x0101


	//----- nvinfo : EIATTR_INT_WARP_WIDE_INSTR_OFFSETS
	.align		4
        /*00a4*/ 	.byte	0x04, 0x31
        /*00a6*/ 	.short	(.L_227 - .L_226)


	//   ....[0]....
.L_226:
        /*00a8*/ 	.word	0x000001d0


	//   ....[1]....
        /*00ac*/ 	.word	0x00000220


	//   ....[2]....
        /*00b0*/ 	.word	0x000002a0


	//----- nvinfo : EIATTR_VRC_CTA_INIT_COUNT
	.align		4
.L_227:
        /*00b4*/ 	.byte	0x02, 0x4a
	.zero		1
	.zero		1


	//----- nvinfo : EIATTR_EXIT_INSTR_OFFSETS
	.align		4
        /*00b8*/ 	.byte	0x04, 0x1c
        /*00ba*/ 	.short	(.L_229 - .L_228)


	//   ....[0]....
.L_228:
        /*00bc*/ 	.word	0x00000080


	//   ....[1]....
        /*00c0*/ 	.word	0x00000100


	//   ....[2]....
        /*00c4*/ 	.word	0x000002d0


	//----- nvinfo : EIATTR_CBANK_PARAM_SIZE
	.align		4
.L_229:
        /*00c8*/ 	.byte	0x03, 0x19
        /*00ca*/ 	.short	0x0048


	//----- nvinfo : EIATTR_PARAM_CBANK
	.align		4
        /*00cc*/ 	.byte	0x04, 0x0a
        /*00ce*/ 	.short	(.L_231 - .L_230)
	.align		4
.L_230:
        /*00d0*/ 	.word	index@(.nv.constant0._Z10PEUcounteriPPiS0_S0_S0_S_iS_S_)
        /*00d4*/ 	.short	0x0380
        /*00d6*/ 	.short	0x0048


	//----- nvinfo : EIATTR_SW_WAR
	.align		4
.L_231:
        /*00d8*/ 	.byte	0x04, 0x36
        /*00da*/ 	.short	(.L_233 - .L_232)
.L_232:
        /*00dc*/ 	.word	0x00000008
.L_233:


//--------------------- .nv.callgraph             --------------------------
	.section	.nv.callgraph,"",@"SHT_CUDA_CALLGRAPH"
	.align	4
	.sectionentsize	8
	.align		4
        /*0000*/ 	.word	0x00000000
	.align		4
        /*0004*/ 	.word	0xffffffff
	.align		4
        /*0008*/ 	.word	index@(_Z5test2PiS_S_S_S_iS_S_S_)
	.align		4
        /*000c*/ 	.word	index@(vprintf)
	.align		4
        /*0010*/ 	.word	index@(_Z5test1PiS_S_S_S_S_i)
	.align		4
        /*0014*/ 	.word	index@(vprintf)
	.align		4
        /*0018*/ 	.word	index@(_Z4testPPPiiS_S0_S0_)
	.align		4
        /*001c*/ 	.word	index@(vprintf)
	.align		4
        /*0020*/ 	.word	0x00000000
	.align		4
        /*0024*/ 	.word	0xfffffffe
	.align		4
        /*0028*/ 	.word	0x00000000
	.align		4
        /*002c*/ 	.word	0xfffffffd
	.align		4
        /*0030*/ 	.word	0x00000000
	.align		4
        /*0034*/ 	.word	0xfffffffc


//--------------------- .nv.constant4             --------------------------
	.section	.nv.constant4,"a",@progbits
	.align	8
	.align		8
.nv.constant4:
        /*0000*/ 	.dword	$str
	.align		8
        /*0008*/ 	.dword	$str$1
	.align		8
        /*0010*/ 	.dword	$str$2
	.align		8
        /*0018*/ 	.dword	$str$3
	.align		8
        /*0020*/ 	.dword	$str$4
	.align		8
        /*0028*/ 	.dword	$str$5
	.align		8
        /*0030*/ 	.dword	$str$6
	.align		8
        /*0038*/ 	.dword	$str$7
	.align		8
        /*0040*/ 	.dword	vprintf


//--------------------- .text._Z23count_chain_memory_sizeiPiS_S_S_S_S_S_ --------------------------
	.section	.text._Z23count_chain_memory_sizeiPiS_S_S_S_S_S_,"ax",@progbits
	.align	128
        .global         _Z23count_chain_memory_sizeiPiS_S_S_S_S_S_
        .type           _Z23count_chain_memory_sizeiPiS_S_S_S_S_S_,@function
        .size           _Z23count_chain_memory_sizeiPiS_S_S_S_S_S_,(.L_x_41 - _Z23count_chain_memory_sizeiPiS_S_S_S_S_S_)
        .other          _Z23count_chain_memory_sizeiPiS_S_S_S_S_S_,@"STO_CUDA_ENTRY STV_DEFAULT"
_Z23count_chain_memory_sizeiPiS_S_S_S_S_S_:
.text._Z23count_chain_memory_sizeiPiS_S_S_S_S_S_:
[----:B------:R-:W-:Y:S01]  /*0000*/  LDC R1, c[0x0][0x37c] ;  /* 0x0000df00ff017b82 */ /* 0x000fe20000000800 */
[----:B------:R-:W0:Y:S07]  /*0010*/  S2R R5, SR_CTAID.X ;  /* 0x0000000000057919 */ /* 0x000e2e0000002500 */
[----:B------:R-:W0:Y:S01]  /*0020*/  LDC.64 R2, c[0x0][0x388] ;  /* 0x0000e200ff027b82 */ /* 0x000e220000000a00 */
[----:B------:R-:W1:Y:S01]  /*0030*/  LDCU.64 UR6, c[0x0][0x358] ;  /* 0x00006b00ff0677ac */ /* 0x000e620008000a00 */
[----:B0-----:R-:W-:-:S05]  /*0040*/  IMAD.WIDE.U32 R2, R5, 0x4, R2 ;  /* 0x0000000405027825 */ /* 0x001fca00078e0002 */
[----:B-1----:R-:W2:Y:S01]  /*0050*/  LDG.E R0, desc[UR6][R2.64] ;  /* 0x0000000602007981 */ /* 0x002ea2000c1e1900 */
[----:B------:R-:W-:Y:S01]  /*0060*/  BSSY.RECONVERGENT B0, `(.L_x_0) ;  /* 0x0000022000007945 */ /* 0x000fe20003800200 */
[----:B------:R-:W-:Y:S01]  /*0070*/  IMAD.MOV.U32 R10, RZ, RZ, RZ ;  /* 0x000000ffff0a7224 */ /* 0x000fe200078e00ff */
[----:B------:R-:W2:Y:S02]  /*0080*/  S2R R9, SR_TID.X ;  /* 0x0000000000097919 */ /* 0x000ea40000002100 */
[----:B--2---:R-:W-:-:S13]  /*0090*/  ISETP.GE.AND P0, PT, R9, R0, PT ;  /* 0x000000000900720c */ /* 0x004fda0003f06270 */
[----:B------:R-:W-:Y:S05]  /*00a0*/  @P0 BRA `(.L_x_1) ;  /* 0x0000000000740947 */ /* 0x000fea0003800000 */
[----:B------:R-:W0:Y:S08]  /*00b0*/  LDC.64 R12, c[0x0][0x3a8] ;  /* 0x0000ea00ff0c7b82 */ /* 0x000e300000000a00 */
[----:B------:R-:W1:Y:S08]  /*00c0*/  LDC.64 R14, c[0x0][0x398] ;  /* 0x0000e600ff0e7b82 */ /* 0x000e700000000a00 */
[----:B------:R-:W2:Y:S01]  /*00d0*/  LDC R20, c[0x0][0x360] ;  /* 0x0000d800ff147b82 */ /* 0x000ea20000000800 */
[----:B0-----:R-:W-:-:S07]  /*00e0*/  IMAD.WIDE.U32 R12, R5, 0x4, R12 ;  /* 0x00000004050c7825 */ /* 0x001fce00078e000c */
[----:B------:R-:W0:Y:S01]  /*00f0*/  LDC.64 R2, c[0x0][0x3b0] ;  /* 0x0000ec00ff027b82 */ /* 0x000e220000000a00 */
[----:B------:R3:W5:Y:S01]  /*0100*/  LDG.E R8, desc[UR6][R12.64] ;  /* 0x000000060c087981 */ /* 0x000762000c1e1900 */
[----:B-1----:R-:W-:-:S06]  /*0110*/  IMAD.WIDE.U32 R14, R5, 0x4, R14 ;  /* 0x00000004050e7825 */ /* 0x002fcc00078e000e */
[----:B------:R-:W1:Y:S01]  /*0120*/  LDC.64 R6, c[0x0][0x390] ;  /* 0x0000e400ff067b82 */ /* 0x000e620000000a00 */
[----:B------:R3:W5:Y:S07]  /*0130*/  LDG.E R11, desc[UR6][R14.64] ;  /* 0x000000060e0b7981 */ /* 0x00076e000c1e1900 */
[----:B------:R-:W4:Y:S01]  /*0140*/  LDC.64 R4, c[0x0][0x3a0] ;  /* 0x0000e800ff047b82 */ /* 0x000f220000000a00 */
[----:B------:R-:W-:Y:S01]  /*0150*/  IMAD.MOV.U32 R10, RZ, RZ, RZ ;  /* 0x000000ffff0a7224 */ /* 0x000fe200078e00ff */
[----:B--2---:R-:W-:-:S07]  /*0160*/  MOV R19, R9 ;  /* 0x0000000900137202 */ /* 0x004fce0000000f00 */
.L_x_2:
[----:B---3-5:R-:W-:-:S04]  /*0170*/  IMAD.IADD R13, R8, 0x1, R19 ;  /* 0x00000001080d7824 */ /* 0x028fc800078e0213 */
[----:B0-----:R-:W-:-:S06]  /*0180*/  IMAD.WIDE R12, R13, 0x4, R2 ;  /* 0x000000040d0c7825 */ /* 0x001fcc00078e0202 */
[----:B------:R-:W4:Y:S01]  /*0190*/  LDG.E R13, desc[UR6][R12.64] ;  /* 0x000000060c0d7981 */ /* 0x000f22000c1e1900 */
[----:B------:R-:W-:-:S04]  /*01a0*/  IMAD.IADD R17, R11, 0x1, R19 ;  /* 0x000000010b117824 */ /* 0x000fc800078e0213 */
[----:B-1----:R-:W-:-:S06]  /*01b0*/  IMAD.WIDE R16, R17, 0x4, R6 ;  /* 0x0000000411107825 */ /* 0x002fcc00078e0206 */
[----:B------:R-:W2:Y:S01]  /*01c0*/  LDG.E R17, desc[UR6][R16.64] ;  /* 0x0000000610117981 */ /* 0x000ea2000c1e1900 */
[----:B----4-:R-:W-:-:S06]  /*01d0*/  IMAD.WIDE R14, R13, 0x4, R4 ;  /* 0x000000040d0e7825 */ /* 0x010fcc00078e0204 */
[----:B------:R-:W3:Y:S01]  /*01e0*/  LDG.E R14, desc[UR6][R14.64] ;  /* 0x000000060e0e7981 */ /* 0x000ee2000c1e1900 */
[----:B------:R-:W-:-:S04]  /*01f0*/  IADD3 R19, PT, PT, R20, R19, RZ ;  /* 0x0000001314137210 */ /* 0x000fc80007ffe0ff */
[----:B------:R-:W-:Y:S02]  /*0200*/  ISETP.GE.AND P0, PT, R19, R0, PT ;  /* 0x000000001300720c */ /* 0x000fe40003f06270 */
[----:B---3--:R-:W-:Y:S02]  /*0210*/  LOP3.LUT R18, RZ, R14, RZ, 0x33, !PT ;  /* 0x0000000eff127212 */ /* 0x008fe400078e33ff */
[----:B--2---:R-:W-:-:S03]  /*0220*/  IADD3 R21, PT, PT, -R14, R17, RZ ;  /* 0x000000110e157210 */ /* 0x004fc60007ffe1ff */
[----:B------:R-:W-:-:S04]  /*0230*/  IMAD.IADD R18, R17, 0x1, R18 ;  /* 0x0000000111127824 */ /* 0x000fc800078e0212 */
[----:B------:R-:W-:-:S05]  /*0240*/  IMAD R18, R18, R21, RZ ;  /* 0x0000001512127224 */ /* 0x000fca00078e02ff */
[----:B------:R-:W-:-:S04]  /*0250*/  LEA.HI R13, R18, R18, RZ, 0x1 ;  /* 0x00000012120d7211 */ /* 0x000fc800078f08ff */
[----:B------:R-:W-:Y:S01]  /*0260*/  LEA.HI.SX32 R10, R13, R10, 0x1f ;  /* 0x0000000a0d0a7211 */ /* 0x000fe200078ffaff */
[----:B------:R-:W-:Y:S06]  /*0270*/  @!P0 BRA `(.L_x_2) ;  /* 0xfffffffc00bc8947 */ /* 0x000fec000383ffff */
.L_x_1:
[----:B------:R-:W-:Y:S05]  /*0280*/  BSYNC.RECONVERGENT B0 ;  /* 0x0000000000007941 */ /* 0x000fea0003800200 */
.L_x_0:
[----:B------:R-:W0:Y:S01]  /*0290*/  S2UR UR5, SR_CgaCtaId ;  /* 0x00000000000579c3 */ /* 0x000e220000008800 */
[----:B------:R-:W-:-:S07]  /*02a0*/  UMOV UR4, 0x400 ;  /* 0x0000040000047882 */ /* 0x000fce0000000000 */
[----:B------:R-:W1:Y:S01]  /*02b0*/  LDC R6, c[0x0][0x360] ;  /* 0x0000d800ff067b82 */ /* 0x000e620000000800 */
[----:B0-----:R-:W-:-:S06]  /*02c0*/  ULEA UR4, UR5, UR4, 0x18 ;  /* 0x0000000405047291 */ /* 0x001fcc000f8ec0ff */
[----:B------:R-:W-:Y:S02]  /*02d0*/  LEA R9, R9, UR4, 0x2 ;  /* 0x0000000409097c11 */ /* 0x000fe4000f8e10ff */
[----:B-1----:R-:W-:-:S03]  /*02e0*/  ISETP.GE.U32.AND P0, PT, R6, 0x2, PT ;  /* 0x000000020600780c */ /* 0x002fc60003f06070 */
[----:B------:R0:W-:Y:S01]  /*02f0*/  STS [R9], R10 ;  /* 0x0000000a09007388 */ /* 0x0001e20000000800 */
[----:B------:R-:W-:Y:S09]  /*0300*/  BAR.SYNC.DEFER_BLOCKING 0x0 ;  /* 0x0000000000007b1d */ /* 0x000ff20000010000 */
[----:B0-----:R-:W-:Y:S05]  /*0310*/  @!P0 EXIT ;  /* 0x000000000000894d */ /* 0x001fea0003800000 */
[----:B------:R-:W-:Y:S01]  /*0320*/  LEA R0, R6, UR4, 0x2 ;  /* 0x0000000406007c11 */ /* 0x000fe2000f8e10ff */
[----:B------:R-:W-:-:S07]  /*0330*/  IMAD.MOV.U32 R2, RZ, RZ, R6 ;  /* 0x000000ffff027224 */ /* 0x000fce00078e0006 */
.L_x_3:
[----:B------:R-:W-:-:S04]  /*0340*/  SHF.R.U32.HI R7, RZ, 0x1, R2 ;  /* 0x00000001ff077819 */ /* 0x000fc80000011602 */
[----:B------:R-:W-:-:S13]  /*0350*/  ISETP.GE.U32.AND P0, PT, R6, R7, PT ;  /* 0x000000070600720c */ /* 0x000fda0003f06070 */
[----:B------:R-:W-:Y:S01]  /*0360*/  @!P0 LEA R3, R7, R0, 0x2 ;  /* 0x0000000007038211 */ /* 0x000fe200078e10ff */
[----:B------:R-:W-:Y:S05]  /*0370*/  @!P0 LDS R4, [R0] ;  /* 0x0000000000048984 */ /* 0x000fea0000000800 */
[----:B------:R-:W0:Y:S02]  /*0380*/  @!P0 LDS R3, [R3] ;  /* 0x0000000003038984 */ /* 0x000e240000000800 */
[----:B0-----:R-:W-:-:S05]  /*0390*/  @!P0 IMAD.IADD R5, R3, 0x1, R4 ;  /* 0x0000000103058824 */ /* 0x001fca00078e0204 */
[----:B------:R0:W-:Y:S01]  /*03a0*/  @!P0 STS [R0], R5 ;  /* 0x0000000500008388 */ /* 0x0001e20000000800 */
[----:B------:R-:W-:Y:S01]  /*03b0*/  BAR.SYNC.DEFER_BLOCKING 0x0 ;  /* 0x0000000000007b1d */ /* 0x000fe20000010000 */
[----:B------:R-:W-:Y:S02]  /*03c0*/  ISETP.GT.U32.AND P0, PT, R2, 0x3, PT ;  /* 0x000000030200780c */ /* 0x000fe40003f04070 */
[----:B------:R-:W-:-:S11]  /*03d0*/  MOV R2, R7 ;  /* 0x0000000700027202 */ /* 0x000fd60000000f00 */
[----:B0-----:R-:W-:Y:S05]  /*03e0*/  @P0 BRA `(.L_x_3) ;  /* 0xfffffffc00d40947 */ /* 0x001fea000383ffff */
[----:B------:R-:W-:Y:S05]  /*03f0*/  EXIT ;  /* 0x000000000000794d */ /* 0x000fea0003800000 */
.L_x_4:
[----:B------:R-:W-:-:S00]  /*0400*/  BRA `(.L_x_4) ;  /* 0xfffffffc00fc7947 */ /* 0x000fc0000383ffff */
[----:B------:R-:W-:-:S00]  /*0410*/  NOP ;  /* 0x0000000000007918 */ /* 0x000fc00000000000 */
        /* <DEDUP_REMOVED lines=14> */
.L_x_41:


//--------------------- .text._Z5test2PiS_S_S_S_iS_S_S_ --------------------------
	.section	.text._Z5test2PiS_S_S_S_iS_S_S_,"ax",@progbits
	.align	128
        .global         _Z5test2PiS_S_S_S_iS_S_S_
        .type           _Z5test2PiS_S_S_S_iS_S_S_,@function
        .size           _Z5test2PiS_S_S_S_iS_S_S_,(.L_x_42 - _Z5test2PiS_S_S_S_iS_S_S_)
        .other          _Z5test2PiS_S_S_S_iS_S_S_,@"STO_CUDA_ENTRY STV_DEFAULT"
_Z5test2PiS_S_S_S_iS_S_S_:
.text._Z5test2PiS_S_S_S_iS_S_S_:
[----:B------:R-:W0:Y:S08]  /*0000*/  LDC R1, c[0x0][0x37c] ;  /* 0x0000df00ff017b82 */ /* 0x000e300000000800 */
[----:B------:R-:W1:Y:S01]  /*0010*/  LDC R0, c[0x0][0x3a8] ;  /* 0x0000ea00ff007b82 */ /* 0x000e620000000800 */
[----:B------:R-:W2:Y:S01]  /*0020*/  LDCU UR4, c[0x0][0x2f8] ;  /* 0x00005f00ff0477ac */ /* 0x000ea20008000800 */
[----:B0-----:R-:W-:Y:S01]  /*0030*/  IADD3 R1, PT, PT, R1, -0x10, RZ ;  /* 0xfffffff001017810 */ /* 0x001fe20007ffe0ff */
[----:B------:R-:W0:Y:S03]  /*0040*/  LDCU UR5, c[0x0][0x2fc] ;  /* 0x00005f80ff0577ac */ /* 0x000e260008000800 */
[----:B--2---:R-:W-:-:S02]  /*0050*/  IADD3 R26, P1, PT, R1, UR4, RZ ;  /* 0x00000004011a7c10 */ /* 0x004fc4000ff3e0ff */
[----:B-1----:R-:W-:-:S13]  /*0060*/  ISETP.GE.AND P0, PT, R0, 0x1, PT ;  /* 0x000000010000780c */ /* 0x002fda0003f06270 */
[----:B0-----:R-:W-:Y:S05]  /*0070*/  @!P0 EXIT ;  /* 0x000000000000894d */ /* 0x001fea0003800000 */
[----:B------:R-:W-:Y:S01]  /*0080*/  IADD3.X R2, PT, PT, RZ, UR5, RZ, P1, !PT ;  /* 0x00000005ff027c10 */ /* 0x000fe20008ffe4ff */
[----:B------:R-:W-:Y:S01]  /*0090*/  IMAD.MOV.U32 R16, RZ, RZ, RZ ;  /* 0x000000ffff107224 */ /* 0x000fe200078e00ff */
[----:B------:R-:W0:Y:S06]  /*00a0*/  LDCU.64 UR36, c[0x0][0x358] ;  /* 0x00006b00ff2477ac */ /* 0x000e2c0008000a00 */
.L_x_13:
[----:B0-----:R-:W1:Y:S02]  /*00b0*/  LDC.64 R30, c[0x0][0x3b0] ;  /* 0x0000ec00ff1e7b82 */ /* 0x001e640000000a00 */
[----:B-1----:R-:W-:-:S05]  /*00c0*/  IMAD.WIDE.U32 R30, R16, 0x4, R30 ;  /* 0x00000004101e7825 */ /* 0x002fca00078e001e */
[----:B0-----:R-:W2:Y:S01]  /*00d0*/  LDG.E R0, desc[UR36][R30.64] ;  /* 0x000000241e007981 */ /* 0x001ea2000c1e1900 */
[----:B------:R-:W-:Y:S01]  /*00e0*/  BSSY.RECONVERGENT B8, `(.L_x_5) ;  /* 0x000003a000087945 */ /* 0x000fe20003800200 */
[----:B--2---:R-:W-:-:S13]  /*00f0*/  ISETP.GE.AND P0, PT, R0, 0x1, PT ;  /* 0x000000010000780c */ /* 0x004fda0003f06270 */
[----:B------:R-:W-:Y:S05]  /*0100*/  @!P0 BRA `(.L_x_6) ;  /* 0x0000000000dc8947 */ /* 0x000fea0003800000 */
[----:B------:R-:W0:Y:S08]  /*0110*/  LDC.64 R28, c[0x0][0x3c0] ;  /* 0x0000f000ff1c7b82 */ /* 0x000e300000000a00 */
[----:B------:R-:W1:Y:S08]  /*0120*/  LDC.64 R24, c[0x0][0x3a0] ;  /* 0x0000e800ff187b82 */ /* 0x000e700000000a00 */
[----:B------:R-:W2:Y:S01]  /*0130*/  LDC.64 R22, c[0x0][0x388] ;  /* 0x0000e200ff167b82 */ /* 0x000ea20000000a00 */
[----:B0-----:R-:W-:-:S05]  /*0140*/  IMAD.WIDE.U32 R28, R16, 0x4, R28 ;  /* 0x00000004101c7825 */ /* 0x001fca00078e001c */
[----:B------:R0:W5:Y:S01]  /*0150*/  LDG.E R6, desc[UR36][R28.64] ;  /* 0x000000241c067981 */ /* 0x000162000c1e1900 */
[----:B------:R-:W-:Y:S02]  /*0160*/  HFMA2 R27, -RZ, RZ, 0, 0 ;  /* 0x00000000ff1b7431 */ /* 0x000fe400000001ff */
[----:B-1----:R-:W-:-:S04]  /*0170*/  IMAD.WIDE.U32 R24, R16, 0x4, R24 ;  /* 0x0000000410187825 */ /* 0x002fc800078e0018 */
[----:B0-2---:R-:W-:-:S07]  /*0180*/  IMAD.WIDE.U32 R22, R16, 0x4, R22 ;  /* 0x0000000410167825 */ /* 0x005fce00078e0016 */
.L_x_12:
[----:B0-----:R-:W0:Y:S01]  /*0190*/  LDC.64 R4, c[0x0][0x3b8] ;  /* 0x0000ee00ff047b82 */ /* 0x001e220000000a00 */
[----:B-----5:R-:W-:-:S04]  /*01a0*/  IMAD.IADD R3, R6, 0x1, R27 ;  /* 0x0000000106037824 */ /* 0x020fc800078e021b */
[----:B0-----:R-:W-:-:S06]  /*01b0*/  IMAD.WIDE R4, R3, 0x4, R4 ;  /* 0x0000000403047825 */ /* 0x001fcc00078e0204 */
[----:B------:R-:W2:Y:S01]  /*01c0*/  LDG.E R4, desc[UR36][R4.64] ;  /* 0x0000002404047981 */ /* 0x000ea2000c1e1900 */
[----:B------:R-:W-:Y:S01]  /*01d0*/  BSSY.RECONVERGENT B7, `(.L_x_7) ;  /* 0x0000027000077945 */ /* 0x000fe20003800200 */
[----:B--2---:R-:W-:-:S13]  /*01e0*/  ISETP.GE.AND P0, PT, R4, 0x1, PT ;  /* 0x000000010400780c */ /* 0x004fda0003f06270 */
[----:B------:R-:W-:Y:S05]  /*01f0*/  @!P0 BRA `(.L_x_8) ;  /* 0x0000000000908947 */ /* 0x000fea0003800000 */
[----:B------:R-:W-:Y:S01]  /*0200*/  BSSY.RECONVERGENT B6, `(.L_x_9) ;  /* 0x0000022000067945 */ /* 0x000fe20003800200 */
[----:B------:R-:W-:-:S07]  /*0210*/  MOV R18, RZ ;  /* 0x000000ff00127202 */ /* 0x000fce0000000f00 */
.L_x_11:
[----:B------:R-:W2:Y:S01]  /*0220*/  LDG.E R0, desc[UR36][R22.64] ;  /* 0x0000002416007981 */ /* 0x000ea2000c1e1900 */
[----:B------:R-:W0:Y:S08]  /*0230*/  LDC.64 R4, c[0x0][0x390] ;  /* 0x0000e400ff047b82 */ /* 0x000e300000000a00 */
[----:B------:R-:W1:Y:S08]  /*0240*/  LDC.64 R10, c[0x0][0x398] ;  /* 0x0000e600ff0a7b82 */ /* 0x000e700000000a00 */
[----:B------:R-:W3:Y:S01]  /*0250*/  LDC.64 R12, c[0x0][0x380] ;  /* 0x0000e000ff0c7b82 */ /* 0x000ee20000000a00 */
[----:B------:R-:W-:Y:S01]  /*0260*/  MOV R8, 0x40 ;  /* 0x0000004000087802 */ /* 0x000fe20000000f00 */
[----:B------:R-:W4:Y:S01]  /*0270*/  LDCU.64 UR4, c[0x4][0x38] ;  /* 0x01000700ff0477ac */ /* 0x000f220008000a00 */
[----:B--2---:R-:W-:-:S02]  /*0280*/  IMAD.IADD R3, R0, 0x1, R27 ;  /* 0x0000000100037824 */ /* 0x004fc400078e021b */
[----:B------:R-:W2:Y:S02]  /*0290*/  LDG.E R0, desc[UR36][R24.64] ;  /* 0x0000002418007981 */ /* 0x000ea4000c1e1900 */
[----:B0-----:R-:W-:-:S06]  /*02a0*/  IMAD.WIDE R4, R3, 0x4, R4 ;  /* 0x0000000403047825 */ /* 0x001fcc00078e0204 */
[----:B------:R-:W5:Y:S01]  /*02b0*/  LDG.E R5, desc[UR36][R4.64] ;  /* 0x0000002404057981 */ /* 0x000f62000c1e1900 */
[----:B--2---:R-:W-:Y:S01]  /*02c0*/  IADD3 R3, PT, PT, R0, R27, RZ ;  /* 0x0000001b00037210 */ /* 0x004fe20007ffe0ff */
[----:B-----5:R-:W-:-:S04]  /*02d0*/  IMAD.IADD R7, R5, 0x1, R18 ;  /* 0x0000000105077824 */ /* 0x020fc800078e0212 */
[----:B-1----:R-:W-:-:S04]  /*02e0*/  IMAD.WIDE R10, R3, 0x4, R10 ;  /* 0x00000004030a7825 */ /* 0x002fc800078e020a */
[----:B---3--:R-:W-:Y:S01]  /*02f0*/  IMAD.WIDE R12, R7, 0x4, R12 ;  /* 0x00000004070c7825 */ /* 0x008fe200078e020c */
[----:B------:R-:W2:Y:S04]  /*0300*/  LDG.E R17, desc[UR36][R10.64] ;  /* 0x000000240a117981 */ /* 0x000ea8000c1e1900 */
[----:B------:R-:W2:Y:S01]  /*0310*/  LDG.E R19, desc[UR36][R12.64] ;  /* 0x000000240c137981 */ /* 0x000ea2000c1e1900 */
[----:B------:R-:W0:Y:S01]  /*0320*/  LDC.64 R8, c[0x4][R8] ;  /* 0x0100000008087b82 */ /* 0x000e220000000a00 */
[----:B----4-:R-:W-:Y:S01]  /*0330*/  MOV R4, UR4 ;  /* 0x0000000400047c02 */ /* 0x010fe20008000f00 */
[----:B------:R-:W-:Y:S01]  /*0340*/  IMAD.U32 R5, RZ, RZ, UR5 ;  /* 0x00000005ff057e24 */ /* 0x000fe2000f8e00ff */
[----:B------:R-:W-:Y:S01]  /*0350*/  MOV R6, R26 ;  /* 0x0000001a00067202 */ /* 0x000fe20000000f00 */
[----:B------:R-:W-:Y:S01]  /*0360*/  IMAD.MOV.U32 R7, RZ, RZ, R2 ;  /* 0x000000ffff077224 */ /* 0x000fe200078e0002 */
[----:B0-2---:R1:W-:Y:S06]  /*0370*/  STL.128 [R1], R16 ;  /* 0x0000001001007387 */ /* 0x0053ec0000100c00 */
[----:B------:R-:W-:-:S07]  /*0380*/  LEPC R20, `(.L_x_10) ;  /* 0x000000001014794e */ /* 0x000fce0000000000 */
[----:B-1----:R-:W-:Y:S05]  /*0390*/  CALL.ABS.NOINC R8 ;  /* 0x0000000008007343 */ /* 0x002fea0003c00000 */
.L_x_10:
[----:B------:R-:W2:Y:S01]  /*03a0*/  LDG.E R6, desc[UR36][R28.64] ;  /* 0x000000241c067981 */ /* 0x000ea2000c1e1900 */
[----:B------:R-:W0:Y:S01]  /*03b0*/  LDC.64 R4, c[0x0][0x3b8] ;  /* 0x0000ee00ff047b82 */ /* 0x000e220000000a00 */
[----:B--2---:R-:W-:-:S05]  /*03c0*/  IADD3 R3, PT, PT, R6, R27, RZ ;  /* 0x0000001b06037210 */ /* 0x004fca0007ffe0ff */
[----:B0-----:R-:W-:-:S06]  /*03d0*/  IMAD.WIDE R4, R3, 0x4, R4 ;  /* 0x0000000403047825 */ /* 0x001fcc00078e0204 */
[----:B------:R-:W2:Y:S01]  /*03e0*/  LDG.E R5, desc[UR36][R4.64] ;  /* 0x0000002404057981 */ /* 0x000ea2000c1e1900 */
[----:B------:R-:W-:-:S05]  /*03f0*/  VIADD R18, R18, 0x1 ;  /* 0x0000000112127836 */ /* 0x000fca0000000000 */
[----:B--2---:R-:W-:-:S13]  /*0400*/  ISETP.GE.AND P0, PT, R18, R5, PT ;  /* 0x000000051200720c */ /* 0x004fda0003f06270 */
[----:B------:R-:W-:Y:S05]  /*0410*/  @!P0 BRA `(.L_x_11) ;  /* 0xfffffffc00808947 */ /* 0x000fea000383ffff */
[----:B------:R-:W-:Y:S05]  /*0420*/  BSYNC.RECONVERGENT B6 ;  /* 0x0000000000067941 */ /* 0x000fea0003800200 */
.L_x_9:
[----:B------:R0:W5:Y:S02]  /*0430*/  LDG.E R0, desc[UR36][R30.64] ;  /* 0x000000241e007981 */ /* 0x000164000c1e1900 */
.L_x_8:
[----:B------:R-:W-:Y:S05]  /*0440*/  BSYNC.RECONVERGENT B7 ;  /* 0x0000000000077941 */ /* 0x000fea0003800200 */
.L_x_7:
[----:B------:R-:W-:-:S04]  /*0450*/  IADD3 R27, PT, PT, R27, 0x1, RZ ;  /* 0x000000011b1b7810 */ /* 0x000fc80007ffe0ff */
[----:B-----5:R-:W-:-:S13]  /*0460*/  ISETP.GE.AND P0, PT, R27, R0, PT ;  /* 0x000000001b00720c */ /* 0x020fda0003f06270 */
[----:B------:R-:W-:Y:S05]  /*0470*/  @!P0 BRA `(.L_x_12) ;  /* 0xfffffffc00448947 */ /* 0x000fea000383ffff */
.L_x_6:
[----:B------:R-:W-:Y:S05]  /*0480*/  BSYNC.RECONVERGENT B8 ;  /* 0x0000000000087941 */ /* 0x000fea0003800200 */
.L_x_5:
[----:B------:R-:W1:Y:S01]  /*0490*/  LDCU UR4, c[0x0][0x3a8] ;  /* 0x00007500ff0477ac */ /* 0x000e620008000800 */
[----:B------:R-:W-:-:S05]  /*04a0*/  VIADD R16, R16, 0x1 ;  /* 0x0000000110107836 */ /* 0x000fca0000000000 */
[----:B-1----:R-:W-:-:S13]  /*04b0*/  ISETP.NE.AND P0, PT, R16, UR4, PT ;  /* 0x0000000410007c0c */ /* 0x002fda000bf05270 */
[----:B------:R-:W-:Y:S05]  /*04c0*/  @P0 BRA `(.L_x_13) ;  /* 0xfffffff800f80947 */ /* 0x000fea000383ffff */
[----:B------:R-:W-:Y:S05]  /*04d0*/  EXIT ;  /* 0x000000000000794d */ /* 0x000fea0003800000 */
.L_x_14:
        /* <DEDUP_REMOVED lines=10> */
.L_x_42:


//--------------------- .text._Z5test1PiS_S_S_S_S_i --------------------------
	.section	.text._Z5test1PiS_S_S_S_S_i,"ax",@progbits
	.align	128
        .global         _Z5test1PiS_S_S_S_S_i
        .type           _Z5test1PiS_S_S_S_S_i,@function
        .size           _Z5test1PiS_S_S_S_S_i,(.L_x_43 - _Z5test1PiS_S_S_S_S_i)
        .other          _Z5test1PiS_S_S_S_S_i,@"STO_CUDA_ENTRY STV_DEFAULT"
_Z5test1PiS_S_S_S_S_i:
.text._Z5test1PiS_S_S_S_S_i:
[----:B------:R-:W0:Y:S01]  /*0000*/  LDC R1, c[0x0][0x37c] ;  /* 0x0000df00ff017b82 */ /* 0x000e220000000800 */
[----:B------:R-:W1:Y:S01]  /*0010*/  LDCU UR6, c[0x0][0x3b0] ;  /* 0x00007600ff0677ac */ /* 0x000e620008000800 */
[----:B0-----:R-:W-:Y:S01]  /*0020*/  VIADD R1, R1, 0xfffffff0 ;  /* 0xfffffff001017836 */ /* 0x001fe20000000000 */
[----:B------:R-:W0:Y:S01]  /*0030*/  LDCU UR4, c[0x0][0x2f8] ;  /* 0x00005f00ff0477ac */ /* 0x000e220008000800 */
[----:B------:R-:W2:Y:S01]  /*0040*/  LDCU UR5, c[0x0][0x2fc] ;  /* 0x00005f80ff0577ac */ /* 0x000ea20008000800 */
[----:B-1----:R-:W-:Y:S02]  /*0050*/  IMAD.U32 R0, RZ, RZ, UR6 ;  /* 0x00000006ff007e24 */ /* 0x002fe4000f8e00ff */
[----:B0-----:R-:W-:-:S03]  /*0060*/  IADD3 R23, P1, PT, R1, UR4, RZ ;  /* 0x0000000401177c10 */ /* 0x001fc6000ff3e0ff */
[----:B------:R-:W-:Y:S02]  /*0070*/  ISETP.GE.AND P0, PT, R0, 0x1, PT ;  /* 0x000000010000780c */ /* 0x000fe40003f06270 */
[----:B--2---:R-:W-:-:S11]  /*0080*/  IMAD.X R22, RZ, RZ, UR5, P1 ;  /* 0x00000005ff167e24 */ /* 0x004fd600088e06ff */
[----:B------:R-:W-:Y:S05]  /*0090*/  @!P0 BRA `(.L_x_15) ;  /* 0x0000000000d88947 */ /* 0x000fea0003800000 */
[----:B------:R-:W-:Y:S01]  /*00a0*/  HFMA2 R2, -RZ, RZ, 0, 0 ;  /* 0x00000000ff027431 */ /* 0x000fe200000001ff */
[----:B------:R-:W-:Y:S01]  /*00b0*/  BSSY.RECONVERGENT B8, `(.L_x_15) ;  /* 0x0000034000087945 */ /* 0x000fe20003800200 */
[----:B------:R-:W0:Y:S05]  /*00c0*/  LDCU.64 UR36, c[0x0][0x358] ;  /* 0x00006b00ff2477ac */ /* 0x000e2a0008000a00 */
.L_x_21:
[----:B------:R-:W1:Y:S02]  /*00d0*/  LDC.64 R18, c[0x0][0x3a8] ;  /* 0x0000ea00ff127b82 */ /* 0x000e640000000a00 */
[----:B-1----:R-:W-:-:S05]  /*00e0*/  IMAD.WIDE.U32 R18, R2, 0x4, R18 ;  /* 0x0000000402127825 */ /* 0x002fca00078e0012 */
[----:B0-----:R-:W2:Y:S01]  /*00f0*/  LDG.E R0, desc[UR36][R18.64] ;  /* 0x0000002412007981 */ /* 0x001ea2000c1e1900 */
[----:B------:R-:W-:Y:S01]  /*0100*/  BSSY.RECONVERGENT B7, `(.L_x_16) ;  /* 0x000001f000077945 */ /* 0x000fe20003800200 */
[----:B--2---:R-:W-:-:S13]  /*0110*/  ISETP.GE.AND P0, PT, R0, 0x1, PT ;  /* 0x000000010000780c */ /* 0x004fda0003f06270 */
[----:B------:R-:W-:Y:S05]  /*0120*/  @!P0 BRA `(.L_x_17) ;  /* 0x0000000000708947 */ /* 0x000fea0003800000 */
[----:B------:R-:W0:Y:S02]  /*0130*/  LDCU.64 UR4, c[0x0][0x3a0] ;  /* 0x00007400ff0477ac */ /* 0x000e240008000a00 */
[----:B0-----:R-:W-:-:S04]  /*0140*/  LEA R16, P0, R2, UR4, 0x2 ;  /* 0x0000000402107c11 */ /* 0x001fc8000f8010ff */
[----:B------:R-:W-:-:S05]  /*0150*/  LEA.HI.X R17, R2, UR5, RZ, 0x2, P0 ;  /* 0x0000000502117c11 */ /* 0x000fca00080f14ff */
[----:B------:R-:W2:Y:S01]  /*0160*/  LDG.E R3, desc[UR36][R16.64] ;  /* 0x0000002410037981 */ /* 0x000ea2000c1e1900 */
[----:B------:R-:W-:Y:S01]  /*0170*/  BSSY.RECONVERGENT B6, `(.L_x_17) ;  /* 0x0000017000067945 */ /* 0x000fe20003800200 */
[----:B--2---:R-:W-:-:S07]  /*0180*/  IMAD.MOV.U32 R24, RZ, RZ, R3 ;  /* 0x000000ffff187224 */ /* 0x004fce00078e0003 */
.L_x_19:
[----:B------:R-:W0:Y:S01]  /*0190*/  LDC.64 R8, c[0x0][0x380] ;  /* 0x0000e000ff087b82 */ /* 0x000e220000000a00 */
[C---:B------:R-:W-:Y:S01]  /*01a0*/  IMAD.IADD R3, R24.reuse, 0x1, -R3 ;  /* 0x0000000118037824 */ /* 0x040fe200078e0a03 */
[----:B------:R-:W-:Y:S01]  /*01b0*/  MOV R0, 0x40 ;  /* 0x0000004000007802 */ /* 0x000fe20000000f00 */
[----:B------:R-:W1:Y:S01]  /*01c0*/  LDCU.64 UR4, c[0x4][0x20] ;  /* 0x01000400ff0477ac */ /* 0x000e620008000a00 */
[----:B0-----:R-:W-:-:S06]  /*01d0*/  IMAD.WIDE R8, R24, 0x4, R8 ;  /* 0x0000000418087825 */ /* 0x001fcc00078e0208 */
[----:B------:R-:W2:Y:S01]  /*01e0*/  LDG.E R8, desc[UR36][R8.64] ;  /* 0x0000002408087981 */ /* 0x000ea2000c1e1900 */
[----:B------:R0:W3:Y:S01]  /*01f0*/  LDC.64 R10, c[0x4][R0] ;  /* 0x01000000000a7b82 */ /* 0x0000e20000000a00 */
[----:B-1----:R-:W-:Y:S01]  /*0200*/  MOV R4, UR4 ;  /* 0x0000000400047c02 */ /* 0x002fe20008000f00 */
[----:B------:R-:W-:Y:S01]  /*0210*/  IMAD.U32 R5, RZ, RZ, UR5 ;  /* 0x00000005ff057e24 */ /* 0x000fe2000f8e00ff */
[----:B------:R0:W-:Y:S01]  /*0220*/  STL.64 [R1], R2 ;  /* 0x0000000201007387 */ /* 0x0001e20000100a00 */
[----:B------:R-:W-:Y:S01]  /*0230*/  IMAD.MOV.U32 R6, RZ, RZ, R23 ;  /* 0x000000ffff067224 */ /* 0x000fe200078e0017 */
[----:B------:R-:W-:Y:S02]  /*0240*/  MOV R7, R22 ;  /* 0x0000001600077202 */ /* 0x000fe40000000f00 */
[----:B--23--:R0:W-:Y:S05]  /*0250*/  STL [R1+0x8], R8 ;  /* 0x0000080801007387 */ /* 0x00c1ea0000100800 */
[----:B------:R-:W-:-:S07]  /*0260*/  LEPC R20, `(.L_x_18) ;  /* 0x000000001014794e */ /* 0x000fce0000000000 */
[----:B0-----:R-:W-:Y:S05]  /*0270*/  CALL.ABS.NOINC R10 ;  /* 0x000000000a007343 */ /* 0x001fea0003c00000 */
.L_x_18:
[----:B------:R-:W2:Y:S04]  /*0280*/  LDG.E R3, desc[UR36][R16.64] ;  /* 0x0000002410037981 */ /* 0x000ea8000c1e1900 */
[----:B------:R-:W2:Y:S01]  /*0290*/  LDG.E R0, desc[UR36][R18.64] ;  /* 0x0000002412007981 */ /* 0x000ea2000c1e1900 */
[----:B------:R-:W-:Y:S02]  /*02a0*/  VIADD R24, R24, 0x1 ;  /* 0x0000000118187836 */ /* 0x000fe40000000000 */
[----:B--2---:R-:W-:-:S05]  /*02b0*/  IMAD.IADD R5, R3, 0x1, R0 ;  /* 0x0000000103057824 */ /* 0x004fca00078e0200 */
[----:B------:R-:W-:-:S13]  /*02c0*/  ISETP.GE.AND P0, PT, R24, R5, PT ;  /* 0x000000051800720c */ /* 0x000fda0003f06270 */
[----:B------:R-:W-:Y:S05]  /*02d0*/  @!P0 BRA `(.L_x_19) ;  /* 0xfffffffc00ac8947 */ /* 0x000fea000383ffff */
[----:B------:R-:W-:Y:S05]  /*02e0*/  BSYNC.RECONVERGENT B6 ;  /* 0x0000000000067941 */ /* 0x000fea0003800200 */
.L_x_17:
[----:B------:R-:W-:Y:S05]  /*02f0*/  BSYNC.RECONVERGENT B7 ;  /* 0x0000000000077941 */ /* 0x000fea0003800200 */
.L_x_16:
[----:B------:R-:W-:Y:S01]  /*0300*/  MOV R3, 0x40 ;  /* 0x0000004000037802 */ /* 0x000fe20000000f00 */
[----:B------:R0:W-:Y:S01]  /*0310*/  STL [R1], R0 ;  /* 0x0000000001007387 */ /* 0x0001e20000100800 */
[----:B------:R-:W1:Y:S01]  /*0320*/  LDCU.64 UR4, c[0x4][0x28] ;  /* 0x01000500ff0477ac */ /* 0x000e620008000a00 */
[----:B------:R-:W-:Y:S01]  /*0330*/  IMAD.MOV.U32 R6, RZ, RZ, R23 ;  /* 0x000000ffff067224 */ /* 0x000fe200078e0017 */
[----:B------:R0:W2:Y:S01]  /*0340*/  LDC.64 R8, c[0x4][R3] ;  /* 0x0100000003087b82 */ /* 0x0000a20000000a00 */
[----:B------:R-:W-:Y:S02]  /*0350*/  MOV R7, R22 ;  /* 0x0000001600077202 */ /* 0x000fe40000000f00 */
[----:B-1----:R-:W-:Y:S01]  /*0360*/  MOV R4, UR4 ;  /* 0x0000000400047c02 */ /* 0x002fe20008000f00 */
[----:B0-----:R-:W-:-:S07]  /*0370*/  IMAD.U32 R5, RZ, RZ, UR5 ;  /* 0x00000005ff057e24 */ /* 0x001fce000f8e00ff */
[----:B------:R-:W-:-:S07]  /*0380*/  LEPC R20, `(.L_x_20) ;  /* 0x000000001014794e */ /* 0x000fce0000000000 */
[----:B--2---:R-:W-:Y:S05]  /*0390*/  CALL.ABS.NOINC R8 ;  /* 0x0000000008007343 */ /* 0x004fea0003c00000 */
.L_x_20:
[----:B------:R-:W0:Y:S01]  /*03a0*/  LDCU UR4, c[0x0][0x3b0] ;  /* 0x00007600ff0477ac */ /* 0x000e220008000800 */
[----:B------:R-:W-:Y:S02]  /*03b0*/  VIADD R2, R2, 0x1 ;  /* 0x0000000102027836 */ /* 0x000fe40000000000 */
[----:B0-----:R-:W-:-:S05]  /*03c0*/  IMAD.U32 R0, RZ, RZ, UR4 ;  /* 0x00000004ff007e24 */ /* 0x001fca000f8e00ff */
[----:B------:R-:W-:-:S13]  /*03d0*/  ISETP.NE.AND P0, PT, R2, R0, PT ;  /* 0x000000000200720c */ /* 0x000fda0003f05270 */
[----:B------:R-:W-:Y:S05]  /*03e0*/  @P0 BRA `(.L_x_21) ;  /* 0xfffffffc00380947 */ /* 0x000fea000383ffff */
[----:B------:R-:W-:Y:S05]  /*03f0*/  BSYNC.RECONVERGENT B8 ;  /* 0x0000000000087941 */ /* 0x000fea0003800200 */
.L_x_15:
[----:B------:R-:W-:Y:S01]  /*0400*/  MOV R2, 0x40 ;  /* 0x0000004000027802 */ /* 0x000fe20000000f00 */
[----:B------:R0:W-:Y:S01]  /*0410*/  STL [R1], R0 ;  /* 0x0000000001007387 */ /* 0x0001e20000100800 */
[----:B------:R-:W1:Y:S01]  /*0420*/  LDCU.64 UR4, c[0x4][0x30] ;  /* 0x01000600ff0477ac */ /* 0x000e620008000a00 */
[----:B------:R-:W-:Y:S01]  /*0430*/  IMAD.MOV.U32 R6, RZ, RZ, R23 ;  /* 0x000000ffff067224 */ /* 0x000fe200078e0017 */
[----:B------:R-:W-:Y:S02]  /*0440*/  MOV R7, R22 ;  /* 0x0000001600077202 */ /* 0x000fe40000000f00 */
[----:B------:R-:W2:Y:S01]  /*0450*/  LDC.64 R2, c[0x4][R2] ;  /* 0x0100000002027b82 */ /* 0x000ea20000000a00 */
[----:B-1----:R-:W-:Y:S01]  /*0460*/  MOV R4, UR4 ;  /* 0x0000000400047c02 */ /* 0x002fe20008000f00 */
[----:B0-----:R-:W-:-:S07]  /*0470*/  IMAD.U32 R5, RZ, RZ, UR5 ;  /* 0x00000005ff057e24 */ /* 0x001fce000f8e00ff */
[----:B------:R-:W-:-:S07]  /*0480*/  LEPC R20, `(.L_x_22) ;  /* 0x000000001014794e */ /* 0x000fce0000000000 */
[----:B--2---:R-:W-:Y:S05]  /*0490*/  CALL.ABS.NOINC R2 ;  /* 0x0000000002007343 */ /* 0x004fea0003c00000 */
.L_x_22:
[----:B------:R-:W-:Y:S05]  /*04a0*/  EXIT ;  /* 0x000000000000794d */ /* 0x000fea0003800000 */
.L_x_23:
        /* <DEDUP_REMOVED lines=13> */
.L_x_43:


//--------------------- .text._Z4testPPPiiS_S0_S0_ --------------------------
	.section	.text._Z4testPPPiiS_S0_S0_,"ax",@progbits
	.align	128
        .global         _Z4testPPPiiS_S0_S0_
        .type           _Z4testPPPiiS_S0_S0_,@function
        .size           _Z4testPPPiiS_S0_S0_,(.L_x_44 - _Z4testPPPiiS_S0_S0_)
        .other          _Z4testPPPiiS_S0_S0_,@"STO_CUDA_ENTRY STV_DEFAULT"
_Z4testPPPiiS_S0_S0_:
.text._Z4testPPPiiS_S0_S0_:
[----:B------:R-:W0:Y:S08]  /*0000*/  LDC R1, c[0x0][0x37c] ;  /* 0x0000df00ff017b82 */ /* 0x000e300000000800 */
[----:B------:R-:W1:Y:S01]  /*0010*/  LDC R0, c[0x0][0x388] ;  /* 0x0000e200ff007b82 */ /* 0x000e620000000800 */
[----:B------:R-:W2:Y:S01]  /*0020*/  LDCU UR4, c[0x0][0x2f8] ;  /* 0x00005f00ff0477ac */ /* 0x000ea20008000800 */
[----:B0-----:R-:W-:Y:S01]  /*0030*/  VIADD R1, R1, 0xfffffff8 ;  /* 0xfffffff801017836 */ /* 0x001fe20000000000 */
[----:B------:R-:W0:Y:S04]  /*0040*/  LDCU UR5, c[0x0][0x2fc] ;  /* 0x00005f80ff0577ac */ /* 0x000e280008000800 */
[----:B--2---:R-:W-:-:S02]  /*0050*/  IADD3 R23, P1, PT, R1, UR4, RZ ;  /* 0x0000000401177c10 */ /* 0x004fc4000ff3e0ff */
[----:B-1----:R-:W-:-:S13]  /*0060*/  ISETP.GE.AND P0, PT, R0, 0x1, PT ;  /* 0x000000010000780c */ /* 0x002fda0003f06270 */
[----:B0-----:R-:W-:Y:S05]  /*0070*/  @!P0 EXIT ;  /* 0x000000000000894d */ /* 0x001fea0003800000 */
[----:B------:R-:W-:Y:S01]  /*0080*/  IMAD.X R22, RZ, RZ, UR5, P1 ;  /* 0x00000005ff167e24 */ /* 0x000fe200088e06ff */
[----:B------:R-:W0:Y:S01]  /*0090*/  LDCU.64 UR36, c[0x0][0x358] ;  /* 0x00006b00ff2477ac */ /* 0x000e220008000a00 */
[----:B------:R-:W-:-:S07]  /*00a0*/  IMAD.MOV.U32 R2, RZ, RZ, RZ ;  /* 0x000000ffff027224 */ /* 0x000fce00078e00ff */
.L_x_34:
[----:B------:R-:W-:Y:S01]  /*00b0*/  MOV R0, 0x40 ;  /* 0x0000004000007802 */ /* 0x000fe20000000f00 */
[----:B------:R1:W-:Y:S01]  /*00c0*/  STL [R1], R2 ;  /* 0x0000000201007387 */ /* 0x0003e20000100800 */
[----:B------:R-:W2:Y:S01]  /*00d0*/  LDCU.64 UR4, c[0x4][URZ] ;  /* 0x01000000ff0477ac */ /* 0x000ea20008000a00 */
[----:B------:R-:W-:Y:S01]  /*00e0*/  IMAD.MOV.U32 R6, RZ, RZ, R23 ;  /* 0x000000ffff067224 */ /* 0x000fe200078e0017 */
[----:B------:R1:W3:Y:S01]  /*00f0*/  LDC.64 R8, c[0x4][R0] ;  /* 0x0100000000087b82 */ /* 0x0002e20000000a00 */
[----:B------:R-:W-:Y:S02]  /*0100*/  MOV R7, R22 ;  /* 0x0000001600077202 */ /* 0x000fe40000000f00 */
[----:B--2---:R-:W-:Y:S01]  /*0110*/  MOV R4, UR4 ;  /* 0x0000000400047c02 */ /* 0x004fe20008000f00 */
[----:B-1----:R-:W-:-:S07]  /*0120*/  IMAD.U32 R5, RZ, RZ, UR5 ;  /* 0x00000005ff057e24 */ /* 0x002fce000f8e00ff */
[----:B------:R-:W-:-:S07]  /*0130*/  LEPC R20, `(.L_x_24) ;  /* 0x000000001014794e */ /* 0x000fce0000000000 */
[----:B0--3--:R-:W-:Y:S05]  /*0140*/  CALL.ABS.NOINC R8 ;  /* 0x0000000008007343 */ /* 0x009fea0003c00000 */
.L_x_24:
[----:B------:R-:W0:Y:S02]  /*0150*/  LDC.64 R30, c[0x0][0x390] ;  /* 0x0000e400ff1e7b82 */ /* 0x000e240000000a00 */
[----:B0-----:R-:W-:-:S05]  /*0160*/  IMAD.WIDE.U32 R30, R2, 0x4, R30 ;  /* 0x00000004021e7825 */ /* 0x001fca00078e001e */
[----:B------:R-:W2:Y:S01]  /*0170*/  LDG.E R0, desc[UR36][R30.64] ;  /* 0x000000241e007981 */ /* 0x000ea2000c1e1900 */
[----:B------:R-:W-:Y:S01]  /*0180*/  BSSY.RECONVERGENT B7, `(.L_x_25) ;  /* 0x0000044000077945 */ /* 0x000fe20003800200 */
[----:B--2---:R-:W-:-:S13]  /*0190*/  ISETP.GE.AND P0, PT, R0, 0x1, PT ;  /* 0x000000010000780c */ /* 0x004fda0003f06270 */
[----:B------:R-:W-:Y:S05]  /*01a0*/  @!P0 BRA `(.L_x_26) ;  /* 0x0000000400048947 */ /* 0x000fea0003800000 */
[----:B------:R-:W0:Y:S01]  /*01b0*/  LDC.64 R28, c[0x0][0x3a0] ;  /* 0x0000e800ff1c7b82 */ /* 0x000e220000000a00 */
[----:B------:R-:W-:-:S07]  /*01c0*/  IMAD.MOV.U32 R24, RZ, RZ, RZ ;  /* 0x000000ffff187224 */ /* 0x000fce00078e00ff */
[----:B------:R-:W1:Y:S08]  /*01d0*/  LDC.64 R18, c[0x0][0x398] ;  /* 0x0000e600ff127b82 */ /* 0x000e700000000a00 */
[----:B------:R-:W2:Y:S01]  /*01e0*/  LDC.64 R16, c[0x0][0x380] ;  /* 0x0000e000ff107b82 */ /* 0x000ea20000000a00 */
[----:B0-----:R-:W-:-:S04]  /*01f0*/  IMAD.WIDE.U32 R28, R2, 0x8, R28 ;  /* 0x00000008021c7825 */ /* 0x001fc800078e001c */
[----:B-1----:R-:W-:-:S04]  /*0200*/  IMAD.WIDE.U32 R18, R2, 0x8, R18 ;  /* 0x0000000802127825 */ /* 0x002fc800078e0012 */
[----:B--2---:R-:W-:-:S07]  /*0210*/  IMAD.WIDE.U32 R16, R2, 0x8, R16 ;  /* 0x0000000802107825 */ /* 0x004fce00078e0010 */
.L_x_33:
[----:B------:R-:W2:Y:S01]  /*0220*/  LDG.E.64 R10, desc[UR36][R28.64] ;  /* 0x000000241c0a7981 */ /* 0x000ea2000c1e1b00 */
[----:B------:R-:W-:Y:S01]  /*0230*/  MOV R8, 0x40 ;  /* 0x0000004000087802 */ /* 0x000fe20000000f00 */
[----:B------:R-:W0:Y:S01]  /*0240*/  LDCU.64 UR4, c[0x4][0x8] ;  /* 0x01000100ff0477ac */ /* 0x000e220008000a00 */
[----:B--2---:R-:W-:-:S06]  /*0250*/  IMAD.WIDE.U32 R10, R24, 0x4, R10 ;  /* 0x00000004180a7825 */ /* 0x004fcc00078e000a */
[----:B------:R-:W2:Y:S01]  /*0260*/  LD.E R10, desc[UR36][R10.64] ;  /* 0x000000240a0a7980 */ /* 0x000ea2000c101900 */
[----:B------:R-:W1:Y:S01]  /*0270*/  LDC.64 R8, c[0x4][R8] ;  /* 0x0100000008087b82 */ /* 0x000e620000000a00 */
[----:B0-----:R-:W-:Y:S01]  /*0280*/  IMAD.U32 R4, RZ, RZ, UR4 ;  /* 0x00000004ff047e24 */ /* 0x001fe2000f8e00ff */
[----:B------:R-:W-:Y:S01]  /*0290*/  MOV R5, UR5 ;  /* 0x0000000500057c02 */ /* 0x000fe20008000f00 */
[----:B------:R-:W-:Y:S02]  /*02a0*/  IMAD.MOV.U32 R6, RZ, RZ, R23 ;  /* 0x000000ffff067224 */ /* 0x000fe400078e0017 */
[----:B------:R-:W-:Y:S01]  /*02b0*/  IMAD.MOV.U32 R7, RZ, RZ, R22 ;  /* 0x000000ffff077224 */ /* 0x000fe200078e0016 */
[----:B-12---:R0:W-:Y:S06]  /*02c0*/  STL [R1], R10 ;  /* 0x0000000a01007387 */ /* 0x0061ec0000100800 */
[----:B------:R-:W-:-:S07]  /*02d0*/  LEPC R20, `(.L_x_27) ;  /* 0x000000001014794e */ /* 0x000fce0000000000 */
[----:B0-----:R-:W-:Y:S05]  /*02e0*/  CALL.ABS.NOINC R8 ;  /* 0x0000000008007343 */ /* 0x001fea0003c00000 */
.L_x_27:
[----:B------:R-:W2:Y:S02]  /*02f0*/  LDG.E.64 R4, desc[UR36][R18.64] ;  /* 0x0000002412047981 */ /* 0x000ea4000c1e1b00 */
[----:B--2---:R-:W-:-:S06]  /*0300*/  IMAD.WIDE.U32 R4, R24, 0x4, R4 ;  /* 0x0000000418047825 */ /* 0x004fcc00078e0004 */
[----:B------:R-:W2:Y:S01]  /*0310*/  LD.E R4, desc[UR36][R4.64] ;  /* 0x0000002404047980 */ /* 0x000ea2000c101900 */
[----:B------:R-:W-:Y:S01]  /*0320*/  BSSY.RECONVERGENT B6, `(.L_x_28) ;  /* 0x000001d000067945 */ /* 0x000fe20003800200 */
[----:B--2---:R-:W-:-:S13]  /*0330*/  ISETP.GE.AND P0, PT, R4, 0x1, PT ;  /* 0x000000010400780c */ /* 0x004fda0003f06270 */
[----:B------:R-:W-:Y:S05]  /*0340*/  @!P0 BRA `(.L_x_29) ;  /* 0x0000000000688947 */ /* 0x000fea0003800000 */
[----:B------:R-:W-:Y:S01]  /*0350*/  HFMA2 R25, -RZ, RZ, 0, 0 ;  /* 0x00000000ff197431 */ /* 0x000fe200000001ff */
[----:B------:R-:W-:-:S07]  /*0360*/  CS2R R26, SRZ ;  /* 0x00000000001a7805 */ /* 0x000fce000001ff00 */
.L_x_31:
[----:B------:R-:W2:Y:S01]  /*0370*/  LDG.E.64 R10, desc[UR36][R16.64] ;  /* 0x00000024100a7981 */ /* 0x000ea2000c1e1b00 */
[----:B------:R-:W-:Y:S01]  /*0380*/  MOV R8, 0x40 ;  /* 0x0000004000087802 */ /* 0x000fe20000000f00 */
[----:B------:R-:W0:Y:S01]  /*0390*/  LDCU.64 UR4, c[0x4][0x10] ;  /* 0x01000200ff0477ac */ /* 0x000e220008000a00 */
[----:B--2---:R-:W-:-:S06]  /*03a0*/  IMAD.WIDE.U32 R10, R24, 0x8, R10 ;  /* 0x00000008180a7825 */ /* 0x004fcc00078e000a */
[----:B------:R-:W2:Y:S02]  /*03b0*/  LD.E.64 R10, desc[UR36][R10.64] ;  /* 0x000000240a0a7980 */ /* 0x000ea4000c101b00 */
[----:B--2---:R-:W-:-:S05]  /*03c0*/  IADD3 R12, P0, PT, R10, R26, RZ ;  /* 0x0000001a0a0c7210 */ /* 0x004fca0007f1e0ff */
[----:B------:R-:W-:-:S05]  /*03d0*/  IMAD.X R13, R11, 0x1, R27, P0 ;  /* 0x000000010b0d7824 */ /* 0x000fca00000e061b */
        /* <DEDUP_REMOVED lines=9> */
.L_x_30:
[----:B------:R-:W2:Y:S02]  /*0470*/  LDG.E.64 R4, desc[UR36][R18.64] ;  /* 0x0000002412047981 */ /* 0x000ea4000c1e1b00 */
[----:B--2---:R-:W-:-:S06]  /*0480*/  IMAD.WIDE.U32 R4, R24, 0x4, R4 ;  /* 0x0000000418047825 */ /* 0x004fcc00078e0004 */
[----:B------:R-:W2:Y:S01]  /*0490*/  LD.E R4, desc[UR36][R4.64] ;  /* 0x0000002404047980 */ /* 0x000ea2000c101900 */
[----:B------:R-:W-:Y:S02]  /*04a0*/  IADD3 R25, PT, PT, R25, 0x1, RZ ;  /* 0x0000000119197810 */ /* 0x000fe40007ffe0ff */
[----:B------:R-:W-:-:S05]  /*04b0*/  IADD3 R26, P1, PT, R26, 0x4, RZ ;  /* 0x000000041a1a7810 */ /* 0x000fca0007f3e0ff */
[----:B------:R-:W-:Y:S01]  /*04c0*/  IMAD.X R27, RZ, RZ, R27, P1 ;  /* 0x000000ffff1b7224 */ /* 0x000fe200008e061b */
[----:B--2---:R-:W-:-:S13]  /*04d0*/  ISETP.GE.AND P0, PT, R25, R4, PT ;  /* 0x000000041900720c */ /* 0x004fda0003f06270 */
[----:B------:R-:W-:Y:S05]  /*04e0*/  @!P0 BRA `(.L_x_31) ;  /* 0xfffffffc00a08947 */ /* 0x000fea000383ffff */
.L_x_29:
[----:B------:R-:W-:Y:S05]  /*04f0*/  BSYNC.RECONVERGENT B6 ;  /* 0x0000000000067941 */ /* 0x000fea0003800200 */
.L_x_28:
[----:B------:R-:W-:Y:S01]  /*0500*/  MOV R8, 0x40 ;  /* 0x0000004000087802 */ /* 0x000fe20000000f00 */
[----:B------:R-:W0:Y:S01]  /*0510*/  LDCU.64 UR4, c[0x4][0x18] ;  /* 0x01000300ff0477ac */ /* 0x000e220008000a00 */
[----:B------:R-:W-:-:S04]  /*0520*/  CS2R R6, SRZ ;  /* 0x0000000000067805 */ /* 0x000fc8000001ff00 */
[----:B------:R-:W1:Y:S01]  /*0530*/  LDC.64 R8, c[0x4][R8] ;  /* 0x0100000008087b82 */ /* 0x000e620000000a00 */
[----:B0-----:R-:W-:Y:S01]  /*0540*/  IMAD.U32 R4, RZ, RZ, UR4 ;  /* 0x00000004ff047e24 */ /* 0x001fe2000f8e00ff */
[----:B------:R-:W-:-:S07]  /*0550*/  MOV R5, UR5 ;  /* 0x0000000500057c02 */ /* 0x000fce0008000f00 */
[----:B------:R-:W-:-:S07]  /*0560*/  LEPC R20, `(.L_x_32) ;  /* 0x000000001014794e */ /* 0x000fce0000000000 */
[----:B-1----:R-:W-:Y:S05]  /*0570*/  CALL.ABS.NOINC R8 ;  /* 0x0000000008007343 */ /* 0x002fea0003c00000 */
.L_x_32:
[----:B------:R-:W2:Y:S01]  /*0580*/  LDG.E R3, desc[UR36][R30.64] ;  /* 0x000000241e037981 */ /* 0x000ea2000c1e1900 */
[----:B------:R-:W-:-:S05]  /*0590*/  VIADD R24, R24, 0x1 ;  /* 0x0000000118187836 */ /* 0x000fca0000000000 */
[----:B--2---:R-:W-:-:S13]  /*05a0*/  ISETP.GE.AND P0, PT, R24, R3, PT ;  /* 0x000000031800720c */ /* 0x004fda0003f06270 */
[----:B------:R-:W-:Y:S05]  /*05b0*/  @!P0 BRA `(.L_x_33) ;  /* 0xfffffffc00188947 */ /* 0x000fea000383ffff */
.L_x_26:
[----:B------:R-:W-:Y:S05]  /*05c0*/  BSYNC.RECONVERGENT B7 ;  /* 0x0000000000077941 */ /* 0x000fea0003800200 */
.L_x_25:
[----:B------:R-:W0:Y:S01]  /*05d0*/  LDCU UR4, c[0x0][0x388] ;  /* 0x00007100ff0477ac */ /* 0x000e220008000800 */
[----:B------:R-:W-:-:S04]  /*05e0*/  IADD3 R2, PT, PT, R2, 0x1, RZ ;  /* 0x0000000102027810 */ /* 0x000fc80007ffe0ff */
[----:B0-----:R-:W-:-:S13]  /*05f0*/  ISETP.NE.AND P0, PT, R2, UR4, PT ;  /* 0x0000000402007c0c */ /* 0x001fda000bf05270 */
[----:B------:R-:W-:Y:S05]  /*0600*/  @P0 BRA `(.L_x_34) ;  /* 0xfffffff800a80947 */ /* 0x000fea000383ffff */
[----:B------:R-:W-:Y:S05]  /*0610*/  EXIT ;  /* 0x000000000000794d */ /* 0x000fea0003800000 */
.L_x_35:
        /* <DEDUP_REMOVED lines=14> */
.L_x_44:


//--------------------- .text._Z19Array_add_reductioniPiS_ --------------------------
	.section	.text._Z19Array_add_reductioniPiS_,"ax",@progbits
	.align	128
        .global         _Z19Array_add_reductioniPiS_
        .type           _Z19Array_add_reductioniPiS_,@function
        .size           _Z19Array_add_reductioniPiS_,(.L_x_45 - _Z19Array_add_reductioniPiS_)
        .other          _Z19Array_add_reductioniPiS_,@"STO_CUDA_ENTRY STV_DEFAULT"
_Z19Array_add_reductioniPiS_:
.text._Z19Array_add_reductioniPiS_:
[----:B------:R-:W-:Y:S01]  /*0000*/  LDC R1, c[0x0][0x37c] ;  /* 0x0000df00ff017b82 */ /* 0x000fe20000000800 */
[----:B------:R-:W0:Y:S01]  /*0010*/  S2R R6, SR_TID.X ;  /* 0x0000000000067919 */ /* 0x000e220000002100 */
[----:B------:R-:W0:Y:S01]  /*0020*/  LDCU UR8, c[0x0][0x360] ;  /* 0x00006c00ff0877ac */ /* 0x000e220008000800 */
[----:B------:R-:W-:Y:S01]  /*0030*/  IMAD.MOV.U32 R4, RZ, RZ, RZ ;  /* 0x000000ffff047224 */ /* 0x000fe200078e00ff */
[----:B------:R-:W0:Y:S01]  /*0040*/  S2R R7, SR_CTAID.X ;  /* 0x0000000000077919 */ /* 0x000e220000002500 */
[----:B------:R-:W1:Y:S01]  /*0050*/  LDCU UR4, c[0x0][0x380] ;  /* 0x00007000ff0477ac */ /* 0x000e620008000800 */
[----:B------:R-:W2:Y:S01]  /*0060*/  LDCU.64 UR6, c[0x0][0x358] ;  /* 0x00006b00ff0677ac */ /* 0x000ea20008000a00 */
[----:B0-----:R-:W-:-:S05]  /*0070*/  IMAD R5, R7, UR8, R6 ;  /* 0x0000000807057c24 */ /* 0x001fca000f8e0206 */
[----:B-1----:R-:W-:-:S13]  /*0080*/  ISETP.GE.AND P0, PT, R5, UR4, PT ;  /* 0x0000000405007c0c */ /* 0x002fda000bf06270 */
[----:B------:R-:W0:Y:S02]  /*0090*/  @!P0 LDC.64 R2, c[0x0][0x388] ;  /* 0x0000e200ff028b82 */ /* 0x000e240000000a00 */
[----:B0-----:R-:W-:-:S05]  /*00a0*/  @!P0 IMAD.WIDE R2, R5, 0x4, R2 ;  /* 0x0000000405028825 */ /* 0x001fca00078e0202 */
[----:B--2---:R-:W2:Y:S01]  /*00b0*/  @!P0 LDG.E R4, desc[UR6][R2.64] ;  /* 0x0000000602048981 */ /* 0x004ea2000c1e1900 */
[----:B------:R-:W0:Y:S01]  /*00c0*/  S2UR UR5, SR_CgaCtaId ;  /* 0x00000000000579c3 */ /* 0x000e220000008800 */
[----:B------:R-:W-:Y:S01]  /*00d0*/  IMAD.U32 R0, RZ, RZ, UR8 ;  /* 0x00000008ff007e24 */ /* 0x000fe2000f8e00ff */
[----:B------:R-:W-:Y:S01]  /*00e0*/  UMOV UR4, 0x400 ;  /* 0x0000040000047882 */ /* 0x000fe20000000000 */
[----:B------:R-:W-:-:S03]  /*00f0*/  ISETP.NE.AND P0, PT, R6, RZ, PT ;  /* 0x000000ff0600720c */ /* 0x000fc60003f05270 */
[----:B------:R-:W-:Y:S01]  /*0100*/  ISETP.GE.U32.AND P1, PT, R0, 0x2, PT ;  /* 0x000000020000780c */ /* 0x000fe20003f26070 */
[----:B0-----:R-:W-:-:S06]  /*0110*/  ULEA UR4, UR5, UR4, 0x18 ;  /* 0x0000000405047291 */ /* 0x001fcc000f8ec0ff */
[----:B------:R-:W-:-:S05]  /*0120*/  LEA R5, R6, UR4, 0x2 ;  /* 0x0000000406057c11 */ /* 0x000fca000f8e10ff */
[----:B--2---:R0:W-:Y:S01]  /*0130*/  STS [R5], R4 ;  /* 0x0000000405007388 */ /* 0x0041e20000000800 */
[----:B------:R-:W-:Y:S06]  /*0140*/  BAR.SYNC.DEFER_BLOCKING 0x0 ;  /* 0x0000000000007b1d */ /* 0x000fec0000010000 */
[----:B------:R-:W-:Y:S05]  /*0150*/  @!P1 BRA `(.L_x_36) ;  /* 0x00000000002c9947 */ /* 0x000fea0003800000 */
.L_x_37:
        /* <DEDUP_REMOVED lines=10> */
[----:B-1----:R-:W-:Y:S05]  /*0200*/  @P1 BRA `(.L_x_37) ;  /* 0xfffffffc00d41947 */ /* 0x002fea000383ffff */
.L_x_36:
[----:B------:R-:W-:Y:S05]  /*0210*/  @P0 EXIT ;  /* 0x000000000000094d */ /* 0x000fea0003800000 */
[----:B------:R-:W1:Y:S01]  /*0220*/  S2UR UR5, SR_CgaCtaId ;  /* 0x00000000000579c3 */ /* 0x000e620000008800 */
[----:B------:R-:W-:-:S07]  /*0230*/  UMOV UR4, 0x400 ;  /* 0x0000040000047882 */ /* 0x000fce0000000000 */
[----:B------:R-:W2:Y:S01]  /*0240*/  LDC.64 R2, c[0x0][0x390] ;  /* 0x0000e400ff027b82 */ /* 0x000ea20000000a00 */
[----:B-1----:R-:W-:Y:S01]  /*0250*/  ULEA UR4, UR5, UR4, 0x18 ;  /* 0x0000000405047291 */ /* 0x002fe2000f8ec0ff */
[----:B--2---:R-:W-:-:S08]  /*0260*/  IMAD.WIDE.U32 R2, R7, 0x4, R2 ;  /* 0x0000000407027825 */ /* 0x004fd000078e0002 */
[----:B0-----:R-:W0:Y:S04]  /*0270*/  LDS R5, [UR4] ;  /* 0x00000004ff057984 */ /* 0x001e280008000800 */
[----:B0-----:R-:W-:Y:S01]  /*0280*/  STG.E desc[UR6][R2.64], R5 ;  /* 0x0000000502007986 */ /* 0x001fe2000c101906 */
[----:B------:R-:W-:Y:S05]  /*0290*/  EXIT ;  /* 0x000000000000794d */ /* 0x000fea0003800000 */
.L_x_38:
        /* <DEDUP_REMOVED lines=14> */
.L_x_45:


//--------------------- .text._Z10PeuCounteriiPPiS0_S0_S0_S_iS_S_S_ --------------------------
	.section	.text._Z10PeuCounteriiPPiS0_S0_S0_S_iS_S_S_,"ax",@progbits
	.align	128
        .global         _Z10PeuCounteriiPPiS0_S0_S0_S_iS_S_S_
        .type           _Z10PeuCounteriiPPiS0_S0_S0_S_iS_S_S_,@function
        .size           _Z10PeuCounteriiPPiS0_S0_S0_S_iS_S_S_,(.L_x_46 - _Z10PeuCounteriiPPiS0_S0_S0_S_iS_S_S_)
        .other          _Z10PeuCounteriiPPiS0_S0_S0_S_iS_S_S_,@"STO_CUDA_ENTRY STV_DEFAULT"
_Z10PeuCounteriiPPiS0_S0_S0_S_iS_S_S_:
.text._Z10PeuCounteriiPPiS0_S0_S0_S_iS_S_S_:
[----:B------:R-:W-:Y:S08]  /*0000*/  LDC R1, c[0x0][0x37c] ;  /* 0x0000df00ff017b82 */ /* 0x000ff00000000800 */
[----:B------:R-:W0:Y:S01]  /*0010*/  LDC R0, c[0x0][0x384] ;  /* 0x0000e100ff007b82 */ /* 0x000e220000000800 */
[----:B------:R-:W1:Y:S07]  /*0020*/  LDCU.64 UR6, c[0x0][0x358] ;  /* 0x00006b00ff0677ac */ /* 0x000e6e0008000a00 */
[----:B------:R-:W0:Y:S02]  /*0030*/  LDC.64 R2, c[0x0][0x3a8] ;  /* 0x0000ea00ff027b82 */ /* 0x000e240000000a00 */
[----:B0-----:R-:W-:-:S06]  /*0040*/  IMAD.WIDE R2, R0, 0x4, R2 ;  /* 0x0000000400027825 */ /* 0x001fcc00078e0202 */
[----:B-1----:R-:W2:Y:S01]  /*0050*/  LDG.E R2, desc[UR6][R2.64] ;  /* 0x0000000602027981 */ /* 0x002ea2000c1e1900 */
[----:B------:R-:W2:Y:S02]  /*0060*/  S2R R9, SR_TID.X ;  /* 0x0000000000097919 */ /* 0x000ea40000002100 */
[----:B--2---:R-:W-:-:S13]  /*0070*/  ISETP.GE.U32.AND P0, PT, R9, R2, PT ;  /* 0x000000020900720c */ /* 0x004fda0003f06070 */
[----:B------:R-:W-:Y:S05]  /*0080*/  @P0 EXIT ;  /* 0x000000000000094d */ /* 0x000fea0003800000 */
[----:B------:R-:W0:Y:S01]  /*0090*/  LDC.64 R2, c[0x0][0x388] ;  /* 0x0000e200ff027b82 */ /* 0x000e220000000a00 */
[----:B------:R-:W1:Y:S01]  /*00a0*/  LDCU UR4, c[0x0][0x380] ;  /* 0x00007000ff0477ac */ /* 0x000e620008000800 */
[----:B0-----:R-:W-:-:S06]  /*00b0*/  IMAD.WIDE R2, R0, 0x8, R2 ;  /* 0x0000000800027825 */ /* 0x001fcc00078e0202 */
[----:B------:R-:W2:Y:S02]  /*00c0*/  LDG.E.64 R2, desc[UR6][R2.64] ;  /* 0x0000000602027981 */ /* 0x000ea4000c1e1b00 */
[----:B--2---:R-:W-:-:S06]  /*00d0*/  IMAD.WIDE.U32 R4, R9, 0x4, R2 ;  /* 0x0000000409047825 */ /* 0x004fcc00078e0002 */
[----:B------:R-:W1:Y:S02]  /*00e0*/  LD.E R4, desc[UR6][R4.64] ;  /* 0x0000000604047980 */ /* 0x000e64000c101900 */
[----:B-1----:R-:W-:-:S13]  /*00f0*/  ISETP.NE.AND P0, PT, R4, UR4, PT ;  /* 0x0000000404007c0c */ /* 0x002fda000bf05270 */
[----:B------:R-:W-:Y:S05]  /*0100*/  @P0 EXIT ;  /* 0x000000000000094d */ /* 0x000fea0003800000 */
[----:B------:R-:W0:Y:S08]  /*0110*/  LDC.64 R2, c[0x0][0x390] ;  /* 0x0000e400ff027b82 */ /* 0x000e300000000a00 */
[----:B------:R-:W1:Y:S01]  /*0120*/  LDC.64 R6, c[0x0][0x398] ;  /* 0x0000e600ff067b82 */ /* 0x000e620000000a00 */
[----:B------:R-:W2:Y:S07]  /*0130*/  S2R R13, SR_LANEID ;  /* 0x00000000000d7919 */ /* 0x000eae0000000000 */
[----:B------:R-:W3:Y:S01]  /*0140*/  LDC.64 R10, c[0x0][0x3b8] ;  /* 0x0000ee00ff0a7b82 */ /* 0x000ee20000000a00 */
[----:B0-----:R-:W-:-:S06]  /*0150*/  IMAD.WIDE R2, R0, 0x8, R2 ;  /* 0x0000000800027825 */ /* 0x001fcc00078e0202 */
[----:B------:R-:W4:Y:S01]  /*0160*/  LDG.E.64 R2, desc[UR6][R2.64] ;  /* 0x0000000602027981 */ /* 0x000f22000c1e1b00 */
[----:B-1----:R-:W-:-:S06]  /*0170*/  IMAD.WIDE R6, R0, 0x8, R6 ;  /* 0x0000000800067825 */ /* 0x002fcc00078e0206 */
[----:B------:R-:W5:Y:S01]  /*0180*/  LDG.E.64 R6, desc[UR6][R6.64] ;  /* 0x0000000606067981 */ /* 0x000f62000c1e1b00 */
[----:B----4-:R-:W-:-:S06]  /*0190*/  IMAD.WIDE.U32 R4, R9, 0x4, R2 ;  /* 0x0000000409047825 */ /* 0x010fcc00078e0002 */
[----:B------:R-:W4:Y:S01]  /*01a0*/  LD.E R4, desc[UR6][R4.64] ;  /* 0x0000000604047980 */ /* 0x000f22000c101900 */
[----:B-----5:R-:W-:-:S06]  /*01b0*/  IMAD.WIDE.U32 R8, R9, 0x4, R6 ;  /* 0x0000000409087825 */ /* 0x020fcc00078e0006 */
[----:B------:R-:W4:Y:S01]  /*01c0*/  LD.E R9, desc[UR6][R8.64] ;  /* 0x0000000608097980 */ /* 0x000f22000c101900 */
[----:B------:R-:W-:Y:S02]  /*01d0*/  VOTEU.ANY UR4, UPT, PT ;  /* 0x0000000000047886 */ /* 0x000fe400038e0100 */
[----:B------:R-:W-:-:S06]  /*01e0*/  UFLO.U32 UR4, UR4 ;  /* 0x00000004000472bd */ /* 0x000fcc00080e0000 */
[----:B--2---:R-:W-:Y:S01]  /*01f0*/  ISETP.EQ.U32.AND P0, PT, R13, UR4, PT ;  /* 0x000000040d007c0c */ /* 0x004fe2000bf02070 */
[----:B---3--:R-:W-:Y:S01]  /*0200*/  IMAD.WIDE R2, R0, 0x4, R10 ;  /* 0x0000000400027825 */ /* 0x008fe200078e020a */
[----:B----4-:R-:W-:-:S04]  /*0210*/  IADD3 R12, PT, PT, R4, R9, RZ ;  /* 0x00000009040c7210 */ /* 0x010fc80007ffe0ff */
[----:B------:R-:W-:-:S13]  /*0220*/  CREDUX.MAX.S32 UR5, R12 ;  /* 0x000000000c0572cc */ /* 0x000fda0000000200 */
[----:B------:R-:W-:-:S05]  /*0230*/  MOV R7, UR5 ;  /* 0x0000000500077c02 */ /* 0x000fca0008000f00 */
[----:B------:R-:W-:Y:S01]  /*0240*/  @P0 REDG.E.MAX.S32.STRONG.GPU desc[UR6][R2.64], R7 ;  /* 0x000000070200098e */ /* 0x000fe2000d12e306 */
[----:B------:R-:W-:Y:S05]  /*0250*/  EXIT ;  /* 0x000000000000794d */ /* 0x000fea0003800000 */
.L_x_39:
        /* <DEDUP_REMOVED lines=10> */
.L_x_46:


//--------------------- .text._Z10PEUcounteriPPiS0_S0_S0_S_iS_S_ --------------------------
	.section	.text._Z10PEUcounteriPPiS0_S0_S0_S_iS_S_,"ax",@progbits
	.align	128
        .global         _Z10PEUcounteriPPiS0_S0_S0_S_iS_S_
        .type           _Z10PEUcounteriPPiS0_S0_S0_S_iS_S_,@function
        .size           _Z10PEUcounteriPPiS0_S0_S0_S_iS_S_,(.L_x_47 - _Z10PEUcounteriPPiS0_S0_S0_S_iS_S_)
        .other          _Z10PEUcounteriPPiS0_S0_S0_S_iS_S_,@"STO_CUDA_ENTRY STV_DEFAULT"
_Z10PEUcounteriPPiS0_S0_S0_S_iS_S_:
.text._Z10PEUcounteriPPiS0_S0_S0_S_iS_S_:
[----:B------:R-:W-:Y:S01]  /*0000*/  LDC R1, c[0x0][0x37c] ;  /* 0x0000df00ff017b82 */ /* 0x000fe20000000800 */
[----:B------:R-:W0:Y:S07]  /*0010*/  S2R R0, SR_CTAID.X ;  /* 0x0000000000007919 */ /* 0x000e2e0000002500 */
[----:B------:R-:W0:Y:S01]  /*0020*/  LDC.64 R4, c[0x0][0x3a8] ;  /* 0x0000ea00ff047b82 */ /* 0x000e220000000a00 */
[----:B------:R-:W1:Y:S01]  /*0030*/  LDCU.64 UR6, c[0x0][0x358] ;  /* 0x00006b00ff0677ac */ /* 0x000e620008000a00 */
[----:B0-----:R-:W-:-:S06]  /*0040*/  IMAD.WIDE.U32 R4, R0, 0x4, R4 ;  /* 0x0000000400047825 */ /* 0x001fcc00078e0004 */
[----:B-1----:R-:W2:Y:S01]  /*0050*/  LDG.E R5, desc[UR6][R4.64] ;  /* 0x0000000604057981 */ /* 0x002ea2000c1e1900 */
[----:B------:R-:W2:Y:S02]  /*0060*/  S2R R2, SR_TID.X ;  /* 0x0000000000027919 */ /* 0x000ea40000002100 */
[----:B--2---:R-:W-:-:S13]  /*0070*/  ISETP.GE.U32.AND P0, PT, R2, R5, PT ;  /* 0x000000050200720c */ /* 0x004fda0003f06070 */
[----:B------:R-:W-:Y:S05]  /*0080*/  @P0 EXIT ;  /* 0x000000000000094d */ /* 0x000fea0003800000 */
[----:B------:R-:W0:Y:S01]  /*0090*/  LDC.64 R4, c[0x0][0x388] ;  /* 0x0000e200ff047b82 */ /* 0x000e220000000a00 */
[----:B------:R-:W1:Y:S01]  /*00a0*/  LDCU UR4, c[0x0][0x380] ;  /* 0x00007000ff0477ac */ /* 0x000e620008000800 */
[----:B0-----:R-:W-:-:S06]  /*00b0*/  IMAD.WIDE.U32 R4, R0, 0x8, R4 ;  /* 0x0000000800047825 */ /* 0x001fcc00078e0004 */
[----:B------:R-:W2:Y:S02]  /*00c0*/  LDG.E.64 R4, desc[UR6][R4.64] ;  /* 0x0000000604047981 */ /* 0x000ea4000c1e1b00 */
[----:B--2---:R-:W-:-:S06]  /*00d0*/  IMAD.WIDE.U32 R6, R2, 0x4, R4 ;  /* 0x0000000402067825 */ /* 0x004fcc00078e0004 */
[----:B------:R-:W1:Y:S02]  /*00e0*/  LD.E R6, desc[UR6][R6.64] ;  /* 0x0000000606067980 */ /* 0x000e64000c101900 */
[----:B-1----:R-:W-:-:S13]  /*00f0*/  ISETP.NE.AND P0, PT, R6, UR4, PT ;  /* 0x0000000406007c0c */ /* 0x002fda000bf05270 */
[----:B------:R-:W-:Y:S05]  /*0100*/  @P0 EXIT ;  /* 0x000000000000094d */ /* 0x000fea0003800000 */
[----:B------:R-:W0:Y:S08]  /*0110*/  LDC.64 R10, c[0x0][0x398] ;  /* 0x0000e600ff0a7b82 */ /* 0x000e300000000a00 */
[----:B------:R-:W1:Y:S01]  /*0120*/  LDC.64 R4, c[0x0][0x390] ;  /* 0x0000e400ff047b82 */ /* 0x000e620000000a00 */
[----:B0-----:R-:W-:-:S06]  /*0130*/  IMAD.WIDE.U32 R10, R0, 0x8, R10 ;  /* 0x00000008000a7825 */ /* 0x001fcc00078e000a */
[----:B------:R-:W2:Y:S01]  /*0140*/  LDG.E.64 R10, desc[UR6][R10.64] ;  /* 0x000000060a0a7981 */ /* 0x000ea2000c1e1b00 */
[----:B-1----:R-:W-:-:S05]  /*0150*/  IMAD.WIDE.U32 R4, R0, 0x8, R4 ;  /* 0x0000000800047825 */ /* 0x002fca00078e0004 */
[----:B------:R-:W3:Y:S01]  /*0160*/  LDG.E.64 R6, desc[UR6][R4.64] ;  /* 0x0000000604067981 */ /* 0x000ee2000c1e1b00 */
[----:B------:R-:W0:Y:S01]  /*0170*/  S2R R14, SR_LANEID ;  /* 0x00000000000e7919 */ /* 0x000e220000000000 */
[----:B--2---:R-:W-:-:S06]  /*0180*/  IMAD.WIDE.U32 R12, R2, 0x4, R10 ;  /* 0x00000004020c7825 */ /* 0x004fcc00078e000a */
[----:B------:R-:W2:Y:S01]  /*0190*/  LD.E R13, desc[UR6][R12.64] ;  /* 0x000000060c0d7980 */ /* 0x000ea2000c101900 */
[----:B---3--:R-:W-:Y:S02]  /*01a0*/  IMAD.WIDE.U32 R8, R2, 0x4, R6 ;  /* 0x0000000402087825 */ /* 0x008fe400078e0006 */
[----:B------:R-:W1:Y:S04]  /*01b0*/  LDC.64 R6, c[0x0][0x3b8] ;  /* 0x0000ee00ff067b82 */ /* 0x000e680000000a00 */
[----:B------:R-:W2:Y:S01]  /*01c0*/  LD.E R8, desc[UR6][R8.64] ;  /* 0x0000000608087980 */ /* 0x000ea2000c101900 */
[----:B------:R-:W-:Y:S02]  /*01d0*/  VOTEU.ANY UR4, UPT, PT ;  /* 0x0000000000047886 */ /* 0x000fe400038e0100 */
[----:B------:R-:W-:-:S06]  /*01e0*/  UFLO.U32 UR4, UR4 ;  /* 0x00000004000472bd */ /* 0x000fcc00080e0000 */
[----:B0-----:R-:W-:Y:S01]  /*01f0*/  ISETP.EQ.U32.AND P0, PT, R14, UR4, PT ;  /* 0x000000040e007c0c */ /* 0x001fe2000bf02070 */
[----:B-1----:R-:W-:Y:S01]  /*0200*/  IMAD.WIDE.U32 R6, R0, 0x4, R6 ;  /* 0x0000000400067825 */ /* 0x002fe200078e0006 */
[----:B--2---:R-:W-:-:S04]  /*0210*/  IADD3 R3, PT, PT, R8, R13, RZ ;  /* 0x0000000d08037210 */ /* 0x004fc80007ffe0ff */
[----:B------:R-:W-:-:S13]  /*0220*/  CREDUX.MAX.S32 UR5, R3 ;  /* 0x00000000030572cc */ /* 0x000fda0000000200 */
[----:B------:R-:W-:-:S05]  /*0230*/  MOV R11, UR5 ;  /* 0x00000005000b7c02 */ /* 0x000fca0008000f00 */
[----:B------:R-:W-:Y:S04]  /*0240*/  @P0 REDG.E.MAX.S32.STRONG.GPU desc[UR6][R6.64], R11 ;  /* 0x0000000b0600098e */ /* 0x000fe8000d12e306 */
[----:B------:R-:W2:Y:S02]  /*0250*/  LDG.E.64 R4, desc[UR6][R4.64] ;  /* 0x0000000604047981 */ /* 0x000ea4000c1e1b00 */
[----:B--2---:R-:W-:Y:S02]  /*0260*/  IMAD.WIDE.U32 R8, R2, 0x4, R4 ;  /* 0x0000000402087825 */ /* 0x004fe400078e0004 */
[----:B------:R-:W0:Y:S04]  /*0270*/  LDC.64 R2, c[0x0][0x3c0] ;  /* 0x0000f000ff027b82 */ /* 0x000e280000000a00 */
[----:B------:R-:W2:Y:S01]  /*0280*/  LD.E R8, desc[UR6][R8.64] ;  /* 0x0000000608087980 */ /* 0x000ea2000c101900 */
[----:B0-----:R-:W-:Y:S01]  /*0290*/  IMAD.WIDE.U32 R2, R0, 0x4, R2 ;  /* 0x0000000400027825 */ /* 0x001fe200078e0002 */
[----:B--2---:R-:W-:-:S13]  /*02a0*/  CREDUX.MAX.S32 UR4, R8 ;  /* 0x00000000080472cc */ /* 0x004fda0000000200 */
[----:B------:R-:W-:-:S05]  /*02b0*/  MOV R13, UR4 ;  /* 0x00000004000d7c02 */ /* 0x000fca0008000f00 */
[----:B------:R-:W-:Y:S01]  /*02c0*/  @P0 REDG.E.MAX.S32.STRONG.GPU desc[UR6][R2.64], R13 ;  /* 0x0000000d0200098e */ /* 0x000fe2000d12e306 */
[----:B------:R-:W-:Y:S05]  /*02d0*/  EXIT ;  /* 0x000000000000794d */ /* 0x000fea0003800000 */
.L_x_40:
        /* <DEDUP_REMOVED lines=10> */
.L_x_47:


//--------------------- .nv.global.init           --------------------------
	.section	.nv.global.init,"aw",@progbits
.nv.global.init:
	.type		$str$3,@object
	.size		$str$3,($str$2 - $str$3)
$str$3:
        /*0000*/ 	.byte	0x0a, 0x00
	.type		$str$2,@object
	.size		$str$2,($str$6 - $str$2)
$str$2:
        /*0002*/ 	.byte	0x25, 0x64, 0x20, 0x00
	.type		$str$6,@object
	.size		$str$6,($str$1 - $str$6)
$str$6:
        /*0006*/ 	.byte	0x25, 0x64, 0x0a, 0x00
	.type		$str$1,@object
	.size		$str$1,($str - $str$1)
$str$1:
        /*000a*/ 	.byte	0x73, 0x69, 0x64, 0x3a, 0x25, 0x64, 0x0a, 0x00
	.type		$str,@object
	.size		$str,($str$4 - $str)
$str:
        /*0012*/ 	.byte	0x69, 0x74, 0x65, 0x6d, 0x3a, 0x25, 0x64, 0x0a, 0x00
	.type		$str$4,@object
	.size		$str$4,($str$5 - $str$4)
$str$4:
        /*001b*/ 	.byte	0x69, 0x5b, 0x25, 0x64, 0x5d, 0x6a, 0x5b, 0x25, 0x64, 0x5d, 0x20, 0x3d, 0x20, 0x25, 0x64, 0x20
        /*002b*/ 	.byte	0x00
	.type		$str$5,@object
	.size		$str$5,($str$7 - $str$5)
$str$5:
        /*002c*/ 	.byte	0x73, 0x65, 0x71, 0x75, 0x65, 0x6e, 0x63, 0x65, 0x5f, 0x6c, 0x65, 0x6e, 0x3a, 0x25, 0x64, 0x0a
        /*003c*/ 	.byte	0x00
	.type		$str$7,@object
	.size		$str$7,(.L_7 - $str$7)
$str$7:
        /*003d*/ 	.byte	0x69, 0x74, 0x65, 0x6d, 0x5b, 0x25, 0x64, 0x5d, 0x73, 0x69, 0x64, 0x5b, 0x25, 0x64, 0x5d, 0x69
        /*004d*/ 	.byte	0x6e, 0x73, 0x74, 0x61, 0x6e, 0x63, 0x65, 0x5b, 0x25, 0x64, 0x5d, 0x20, 0x3d, 0x20, 0x25, 0x64
        /*005d*/ 	.byte	0x20, 0x0a, 0x00
.L_7:


//--------------------- .nv.shared._Z23count_chain_memory_sizeiPiS_S_S_S_S_S_ --------------------------
	.section	.nv.shared._Z23count_chain_memory_sizeiPiS_S_S_S_S_S_,"aw",@nobits
	.sectionflags	@""
	.align	4
.nv.shared._Z23count_chain_memory_sizeiPiS_S_S_S_S_S_:
	.zero		5120


//--------------------- .nv.shared.reserved.0     --------------------------
	.section	.nv.shared.reserved.0,"aw",@nobits
	.weak		__nv_reservedSMEM_offset_0_alias
	.size		__nv_reservedSMEM_offset_0_alias, 0, 64
	.other		__nv_reservedSMEM_offset_0_alias,@"STO_CUDA_RESERVED_SHARED STV_DEFAULT"
__nv_reservedSMEM_offset_0_alias:
	.zero		0
	.zero		64


//--------------------- .nv.shared._Z19Array_add_reductioniPiS_ --------------------------
	.section	.nv.shared._Z19Array_add_reductioniPiS_,"aw",@nobits
	.sectionflags	@""
	.align	4
.nv.shared._Z19Array_add_reductioniPiS_:
	.zero		5120


//--------------------- .nv.constant0._Z23count_chain_memory_sizeiPiS_S_S_S_S_S_ --------------------------
	.section	.nv.constant0._Z23count_chain_memory_sizeiPiS_S_S_S_S_S_,"a",@progbits
	.sectionflags	@""
	.align	4
.nv.constant0._Z23count_chain_memory_sizeiPiS_S_S_S_S_S_:
	.zero		960


//--------------------- .nv.constant0._Z5test2PiS_S_S_S_iS_S_S_ --------------------------
	.section	.nv.constant0._Z5test2PiS_S_S_S_iS_S_S_,"a",@progbits
	.sectionflags	@""
	.align	4
.nv.constant0._Z5test2PiS_S_S_S_iS_S_S_:
	.zero		968


//--------------------- .nv.constant0._Z5test1PiS_S_S_S_S_i --------------------------
	.section	.nv.constant0._Z5test1PiS_S_S_S_S_i,"a",@progbits
	.sectionflags	@""
	.align	4
.nv.constant0._Z5test1PiS_S_S_S_S_i:
	.zero		948


//--------------------- .nv.constant0._Z4testPPPiiS_S0_S0_ --------------------------
	.section	.nv.constant0._Z4testPPPiiS_S0_S0_,"a",@progbits
	.sectionflags	@""
	.align	4
.nv.constant0._Z4testPPPiiS_S0_S0_:
	.zero		936


//--------------------- .nv.constant0._Z19Array_add_reductioniPiS_ --------------------------
	.section	.nv.constant0._Z19Array_add_reductioniPiS_,"a",@progbits
	.sectionflags	@""
	.align	4
.nv.constant0._Z19Array_add_reductioniPiS_:
	.zero		920


//--------------------- .nv.constant0._Z10PeuCounteriiPPiS0_S0_S0_S_iS_S_S_ --------------------------
	.section	.nv.constant0._Z10PeuCounteriiPPiS0_S0_S0_S_iS_S_S_,"a",@progbits
	.sectionflags	@""
	.align	4
.nv.constant0._Z10PeuCounteriiPPiS0_S0_S0_S_iS_S_S_:
	.zero		976


//--------------------- .nv.constant0._Z10PEUcounteriPPiS0_S0_S0_S_iS_S_ --------------------------
	.section	.nv.constant0._Z10PEUcounteriPPiS0_S0_S0_S_iS_S_,"a",@progbits
	.sectionflags	@""
	.align	4
.nv.constant0._Z10PEUcounteriPPiS0_S0_S0_S_iS_S_:
	.zero		968


//--------------------- SYMBOLS --------------------------

	.type		.nv.reservedSmem.offset0,@object
	.size		.nv.reservedSmem.offset0,0x4
	.type		.nv.reservedSmem.cap,@object
	.size		.nv.reservedSmem.cap,0x4
	.type		vprintf,@function
